//
// Generated by NVIDIA NVVM Compiler
//
// Compiler Build ID: CL-36424714
// Cuda compilation tools, release 13.0, V13.0.88
// Based on NVVM 20.0.0
//

.version 9.0
.target sm_100
.address_size 64

	// .globl	_Z5crackmPmS_S_imiii

.visible .entry _Z5crackmPmS_S_imiii(
	.param .u64 _Z5crackmPmS_S_imiii_param_0,
	.param .u64 .ptr .align 1 _Z5crackmPmS_S_imiii_param_1,
	.param .u64 .ptr .align 1 _Z5crackmPmS_S_imiii_param_2,
	.param .u64 .ptr .align 1 _Z5crackmPmS_S_imiii_param_3,
	.param .u32 _Z5crackmPmS_S_imiii_param_4,
	.param .u64 _Z5crackmPmS_S_imiii_param_5,
	.param .u32 _Z5crackmPmS_S_imiii_param_6,
	.param .u32 _Z5crackmPmS_S_imiii_param_7,
	.param .u32 _Z5crackmPmS_S_imiii_param_8
)
{
	.reg .pred 	%p<40>;
	.reg .b32 	%r<153>;
	.reg .b64 	%rd<493>;

	ld.param.u64 	%rd83, [_Z5crackmPmS_S_imiii_param_0];
	ld.param.u64 	%rd81, [_Z5crackmPmS_S_imiii_param_1];
	ld.param.u64 	%rd84, [_Z5crackmPmS_S_imiii_param_2];
	ld.param.u64 	%rd85, [_Z5crackmPmS_S_imiii_param_3];
	ld.param.u32 	%r16, [_Z5crackmPmS_S_imiii_param_4];
	ld.param.u64 	%rd82, [_Z5crackmPmS_S_imiii_param_5];
	ld.param.u32 	%r17, [_Z5crackmPmS_S_imiii_param_6];
	ld.param.u32 	%r18, [_Z5crackmPmS_S_imiii_param_7];
	cvta.to.global.u64 	%rd1, %rd85;
	cvta.to.global.u64 	%rd2, %rd84;
	mov.u32 	%r20, %ctaid.x;
	mov.u32 	%r21, %ntid.x;
	mov.u32 	%r22, %tid.x;
	mad.lo.s32 	%r23, %r20, %r21, %r22;
	cvt.u64.u32 	%rd3, %r23;
	setp.lt.u64 	%p1, %rd83, %rd3;
	@%p1 bra 	$L__BB0_57;
	cvta.to.global.u64 	%rd86, %rd81;
	shl.b64 	%rd87, %rd3, 3;
	add.s64 	%rd88, %rd86, %rd87;
	ld.global.u64 	%rd4, [%rd88];
	setp.ne.s32 	%p2, %r17, %r18;
	@%p2 bra 	$L__BB0_3;
	add.s32 	%r27, %r17, 1;
	mov.b64 	%rd94, -1;
	shl.b64 	%rd95, %rd94, %r27;
	not.b64 	%rd96, %rd95;
	and.b64  	%rd477, %rd4, %rd96;
	bra.uni 	$L__BB0_4;
$L__BB0_3:
	ld.param.u32 	%r141, [_Z5crackmPmS_S_imiii_param_8];
	add.s32 	%r24, %r141, 1;
	mov.b64 	%rd89, -1;
	shl.b64 	%rd90, %rd89, %r24;
	not.b64 	%rd91, %rd90;
	and.b64  	%rd92, %rd4, %rd91;
	mov.b32 	%r25, 1;
	shl.b32 	%r26, %r25, %r141;
	cvt.s64.s32 	%rd93, %r26;
	xor.b64  	%rd477, %rd92, %rd93;
$L__BB0_4:
	setp.gt.u64 	%p3, %rd477, 65535;
	@%p3 bra 	$L__BB0_57;
	and.b64  	%rd8, %rd4, 4294967295;
	cvt.u64.u32 	%rd9, %r16;
	sub.s32 	%r28, 16, %r16;
	cvt.u64.u32 	%rd10, %r28;
	mov.b64 	%rd97, -1;
	shl.b64 	%rd98, %rd97, %r28;
	not.b64 	%rd11, %rd98;
	shl.b64 	%rd99, %rd97, %r16;
	not.b64 	%rd12, %rd99;
	and.b64  	%rd13, %rd82, %rd12;
	sub.s32 	%r29, 32, %r16;
	shl.b64 	%rd100, %rd97, %r29;
	not.b64 	%rd14, %rd100;
	mov.b64 	%rd101, 25214903917;
	shr.u64 	%rd15, %rd101, %r29;
	mov.b64 	%rd102, 1;
	shl.b64 	%rd16, %rd102, %r28;
$L__BB0_6:
	and.b64  	%rd103, %rd4, 65535;
	xor.b64  	%rd18, %rd477, %rd103;
	xor.b64  	%rd104, %rd477, 58989;
	mad.lo.s64 	%rd105, %rd104, 205749139540585, 277363943098;
	shr.u64 	%rd106, %rd105, 16;
	mad.lo.s64 	%rd107, %rd104, 55986898099985, 49720483695876;
	shr.u64 	%rd108, %rd107, 16;
	sub.s64 	%rd109, %rd106, %rd108;
	mul.lo.s64 	%rd19, %rd109, 3;
	and.b64  	%rd110, %rd19, 65535;
	sub.s64 	%rd20, %rd18, %rd110;
	add.s64 	%rd111, %rd20, -1;
	xor.b64  	%rd478, %rd111, %rd20;
	setp.eq.s64 	%p4, %rd478, 1;
	mov.b32 	%r144, 0;
	@%p4 bra 	$L__BB0_9;
	mov.b32 	%r144, 0;
$L__BB0_8:
	shr.u64 	%rd23, %rd478, 1;
	add.s32 	%r144, %r144, 1;
	setp.gt.u64 	%p5, %rd478, 3;
	mov.u64 	%rd478, %rd23;
	@%p5 bra 	$L__BB0_8;
$L__BB0_9:
	setp.lt.s32 	%p6, %r144, %r16;
	@%p6 bra 	$L__BB0_16;
	setp.eq.s32 	%p7, %r16, 0;
	mul.lo.s64 	%rd112, %rd20, %rd82;
	cvt.u32.u64 	%r32, %rd9;
	shr.u64 	%rd113, %rd112, %r32;
	xor.b64  	%rd114, %rd113, 384748;
	and.b64  	%rd479, %rd114, %rd11;
	@%p7 bra 	$L__BB0_12;
	shr.u64 	%rd115, %rd8, 16;
	xor.b64  	%rd116, %rd479, %rd115;
	and.b64  	%rd117, %rd116, %rd12;
	shl.b64 	%rd118, %rd479, 16;
	add.s64 	%rd119, %rd118, %rd477;
	xor.b64  	%rd120, %rd119, 25214903917;
	and.b64  	%rd121, %rd120, %rd14;
	mad.lo.s64 	%rd122, %rd121, 205749139540585, 277363943098;
	shr.u64 	%rd123, %rd122, 16;
	cvt.u32.u64 	%r33, %rd123;
	shr.u32 	%r34, %r33, 31;
	add.s32 	%r35, %r33, %r34;
	or.b32  	%r36, %r35, 1;
	cvt.s64.s32 	%rd124, %r36;
	mad.lo.s64 	%rd125, %rd121, 55986898099985, 49720483695876;
	shr.u64 	%rd126, %rd125, 16;
	cvt.u32.u64 	%r37, %rd126;
	shr.u32 	%r38, %r37, 31;
	add.s32 	%r39, %r37, %r38;
	not.b32 	%r40, %r39;
	or.b32  	%r41, %r40, 1;
	cvt.s64.s32 	%rd127, %r41;
	add.s64 	%rd128, %rd124, %rd127;
	mul.lo.s64 	%rd129, %rd128, 3;
	shr.u64 	%rd130, %rd129, 16;
	sub.s64 	%rd131, %rd117, %rd130;
	and.b64  	%rd132, %rd131, %rd12;
	mul.lo.s64 	%rd133, %rd132, %rd13;
	xor.b64  	%rd134, %rd133, %rd15;
	cvt.u32.u64 	%r42, %rd10;
	shl.b64 	%rd135, %rd134, %r42;
	and.b64  	%rd136, %rd135, 65535;
	add.s64 	%rd479, %rd136, %rd479;
$L__BB0_12:
	shl.b64 	%rd137, %rd479, 16;
	add.s64 	%rd27, %rd137, %rd477;
	xor.b64  	%rd138, %rd27, %rd8;
	shr.u64 	%rd139, %rd138, 16;
	and.b64  	%rd140, %rd27, 4294967295;
	xor.b64  	%rd141, %rd140, 3740067437;
	mad.lo.s64 	%rd142, %rd141, 205749139540585, 277363943098;
	shr.u64 	%rd143, %rd142, 16;
	cvt.u32.u64 	%r43, %rd143;
	shr.u32 	%r44, %r43, 31;
	add.s32 	%r45, %r43, %r44;
	or.b32  	%r46, %r45, 1;
	cvt.u64.u32 	%rd144, %r46;
	mad.lo.s64 	%rd145, %rd141, 55986898099985, 49720483695876;
	shr.u64 	%rd146, %rd145, 16;
	cvt.u32.u64 	%r47, %rd146;
	shr.u32 	%r48, %r47, 31;
	add.s32 	%r49, %r47, %r48;
	or.b32  	%r50, %r49, 1;
	cvt.u64.u32 	%rd147, %r50;
	mul.lo.s64 	%rd148, %rd147, 4294967293;
	mad.lo.s64 	%rd149, %rd144, 3, %rd148;
	shr.u64 	%rd150, %rd149, 16;
	and.b64  	%rd151, %rd150, 65535;
	sub.s64 	%rd152, %rd139, %rd151;
	mul.lo.s64 	%rd153, %rd152, %rd82;
	shr.u64 	%rd154, %rd153, %r32;
	xor.b64  	%rd155, %rd154, 5;
	and.b64  	%rd480, %rd155, %rd11;
	setp.gt.u64 	%p8, %rd480, 65535;
	@%p8 bra 	$L__BB0_16;
$L__BB0_13:
	shl.b64 	%rd156, %rd480, 32;
	add.s64 	%rd30, %rd156, %rd27;
	and.b64  	%rd157, %rd30, 281474976710655;
	xor.b64  	%rd158, %rd157, 25214903917;
	mad.lo.s64 	%rd159, %rd158, 1652483943104512, 720896;
	and.b64  	%rd160, %rd159, -4294967296;
	mad.lo.s64 	%rd161, %rd158, -4962768464777773056, 18177323374870528;
	shr.s64 	%rd162, %rd161, 32;
	add.s64 	%rd163, %rd162, %rd160;
	shr.u64 	%rd164, %rd163, 63;
	add.s64 	%rd165, %rd163, %rd164;
	shr.u64 	%rd166, %rd165, 1;
	mad.lo.s64 	%rd167, %rd158, -3127542087261290496, 767956431948021760;
	and.b64  	%rd168, %rd167, -4294967296;
	mad.lo.s64 	%rd169, %rd158, 3669157353880616960, 3258481619492929536;
	shr.s64 	%rd170, %rd169, 32;
	add.s64 	%rd171, %rd170, %rd168;
	shr.u64 	%rd172, %rd171, 63;
	add.s64 	%rd173, %rd171, %rd172;
	shr.u64 	%rd174, %rd173, 1;
	mul.lo.s64 	%rd175, %rd166, 6;
	mad.lo.s64 	%rd176, %rd174, 281474976710650, %rd175;
	xor.b64  	%rd177, %rd176, %rd30;
	and.b64  	%rd178, %rd177, 281474976710655;
	setp.ne.s64 	%p9, %rd178, %rd4;
	@%p9 bra 	$L__BB0_15;
	atom.global.add.u64 	%rd179, [%rd2], 1;
	shl.b64 	%rd180, %rd179, 3;
	add.s64 	%rd181, %rd1, %rd180;
	st.global.u64 	[%rd181], %rd30;
$L__BB0_15:
	add.s64 	%rd480, %rd480, %rd16;
	setp.lt.u64 	%p10, %rd480, 65536;
	@%p10 bra 	$L__BB0_13;
$L__BB0_16:
	add.s64 	%rd182, %rd19, 3;
	and.b64  	%rd183, %rd182, 65535;
	sub.s64 	%rd32, %rd18, %rd183;
	add.s64 	%rd184, %rd32, -1;
	xor.b64  	%rd481, %rd184, %rd32;
	setp.eq.s64 	%p11, %rd481, 1;
	mov.b32 	%r146, 0;
	@%p11 bra 	$L__BB0_19;
	mov.b32 	%r146, 0;
$L__BB0_18:
	shr.u64 	%rd35, %rd481, 1;
	add.s32 	%r146, %r146, 1;
	setp.gt.u64 	%p12, %rd481, 3;
	mov.u64 	%rd481, %rd35;
	@%p12 bra 	$L__BB0_18;
$L__BB0_19:
	setp.lt.s32 	%p13, %r146, %r16;
	@%p13 bra 	$L__BB0_26;
	setp.eq.s32 	%p14, %r16, 0;
	mul.lo.s64 	%rd185, %rd32, %rd82;
	cvt.u32.u64 	%r54, %rd9;
	shr.u64 	%rd186, %rd185, %r54;
	xor.b64  	%rd187, %rd186, 384748;
	and.b64  	%rd482, %rd187, %rd11;
	@%p14 bra 	$L__BB0_22;
	shr.u64 	%rd188, %rd8, 16;
	xor.b64  	%rd189, %rd482, %rd188;
	and.b64  	%rd190, %rd189, %rd12;
	shl.b64 	%rd191, %rd482, 16;
	add.s64 	%rd192, %rd191, %rd477;
	xor.b64  	%rd193, %rd192, 25214903917;
	and.b64  	%rd194, %rd193, %rd14;
	mad.lo.s64 	%rd195, %rd194, 205749139540585, 277363943098;
	shr.u64 	%rd196, %rd195, 16;
	cvt.u32.u64 	%r55, %rd196;
	shr.u32 	%r56, %r55, 31;
	add.s32 	%r57, %r55, %r56;
	or.b32  	%r58, %r57, 1;
	cvt.s64.s32 	%rd197, %r58;
	mad.lo.s64 	%rd198, %rd194, 55986898099985, 49720483695876;
	shr.u64 	%rd199, %rd198, 16;
	cvt.u32.u64 	%r59, %rd199;
	shr.u32 	%r60, %r59, 31;
	add.s32 	%r61, %r59, %r60;
	not.b32 	%r62, %r61;
	or.b32  	%r63, %r62, 1;
	cvt.s64.s32 	%rd200, %r63;
	add.s64 	%rd201, %rd197, %rd200;
	mul.lo.s64 	%rd202, %rd201, 3;
	shr.u64 	%rd203, %rd202, 16;
	sub.s64 	%rd204, %rd190, %rd203;
	and.b64  	%rd205, %rd204, %rd12;
	mul.lo.s64 	%rd206, %rd205, %rd13;
	xor.b64  	%rd207, %rd206, %rd15;
	cvt.u32.u64 	%r64, %rd10;
	shl.b64 	%rd208, %rd207, %r64;
	and.b64  	%rd209, %rd208, 65535;
	add.s64 	%rd482, %rd209, %rd482;
$L__BB0_22:
	shl.b64 	%rd210, %rd482, 16;
	add.s64 	%rd39, %rd210, %rd477;
	xor.b64  	%rd211, %rd39, %rd8;
	shr.u64 	%rd212, %rd211, 16;
	and.b64  	%rd213, %rd39, 4294967295;
	xor.b64  	%rd214, %rd213, 3740067437;
	mad.lo.s64 	%rd215, %rd214, 205749139540585, 277363943098;
	shr.u64 	%rd216, %rd215, 16;
	cvt.u32.u64 	%r65, %rd216;
	shr.u32 	%r66, %r65, 31;
	add.s32 	%r67, %r65, %r66;
	or.b32  	%r68, %r67, 1;
	cvt.u64.u32 	%rd217, %r68;
	mad.lo.s64 	%rd218, %rd214, 55986898099985, 49720483695876;
	shr.u64 	%rd219, %rd218, 16;
	cvt.u32.u64 	%r69, %rd219;
	shr.u32 	%r70, %r69, 31;
	add.s32 	%r71, %r69, %r70;
	or.b32  	%r72, %r71, 1;
	cvt.u64.u32 	%rd220, %r72;
	mul.lo.s64 	%rd221, %rd220, 4294967293;
	mad.lo.s64 	%rd222, %rd217, 3, %rd221;
	shr.u64 	%rd223, %rd222, 16;
	and.b64  	%rd224, %rd223, 65535;
	sub.s64 	%rd225, %rd212, %rd224;
	mul.lo.s64 	%rd226, %rd225, %rd82;
	shr.u64 	%rd227, %rd226, %r54;
	xor.b64  	%rd228, %rd227, 5;
	and.b64  	%rd483, %rd228, %rd11;
	setp.gt.u64 	%p15, %rd483, 65535;
	@%p15 bra 	$L__BB0_26;
$L__BB0_23:
	shl.b64 	%rd229, %rd483, 32;
	add.s64 	%rd42, %rd229, %rd39;
	and.b64  	%rd230, %rd42, 281474976710655;
	xor.b64  	%rd231, %rd230, 25214903917;
	mad.lo.s64 	%rd232, %rd231, 1652483943104512, 720896;
	and.b64  	%rd233, %rd232, -4294967296;
	mad.lo.s64 	%rd234, %rd231, -4962768464777773056, 18177323374870528;
	shr.s64 	%rd235, %rd234, 32;
	add.s64 	%rd236, %rd235, %rd233;
	shr.u64 	%rd237, %rd236, 63;
	add.s64 	%rd238, %rd236, %rd237;
	shr.u64 	%rd239, %rd238, 1;
	mad.lo.s64 	%rd240, %rd231, -3127542087261290496, 767956431948021760;
	and.b64  	%rd241, %rd240, -4294967296;
	mad.lo.s64 	%rd242, %rd231, 3669157353880616960, 3258481619492929536;
	shr.s64 	%rd243, %rd242, 32;
	add.s64 	%rd244, %rd243, %rd241;
	shr.u64 	%rd245, %rd244, 63;
	add.s64 	%rd246, %rd244, %rd245;
	shr.u64 	%rd247, %rd246, 1;
	mul.lo.s64 	%rd248, %rd239, 6;
	mad.lo.s64 	%rd249, %rd247, 281474976710650, %rd248;
	xor.b64  	%rd250, %rd249, %rd42;
	and.b64  	%rd251, %rd250, 281474976710655;
	setp.ne.s64 	%p16, %rd251, %rd4;
	@%p16 bra 	$L__BB0_25;
	atom.global.add.u64 	%rd252, [%rd2], 1;
	shl.b64 	%rd253, %rd252, 3;
	add.s64 	%rd254, %rd1, %rd253;
	st.global.u64 	[%rd254], %rd42;
$L__BB0_25:
	add.s64 	%rd483, %rd483, %rd16;
	setp.lt.u64 	%p17, %rd483, 65536;
	@%p17 bra 	$L__BB0_23;
$L__BB0_26:
	add.s64 	%rd255, %rd19, 65533;
	and.b64  	%rd256, %rd255, 65535;
	sub.s64 	%rd44, %rd18, %rd256;
	add.s64 	%rd257, %rd44, -1;
	xor.b64  	%rd484, %rd257, %rd44;
	setp.eq.s64 	%p18, %rd484, 1;
	mov.b32 	%r148, 0;
	@%p18 bra 	$L__BB0_29;
	mov.b32 	%r148, 0;
$L__BB0_28:
	shr.u64 	%rd47, %rd484, 1;
	add.s32 	%r148, %r148, 1;
	setp.gt.u64 	%p19, %rd484, 3;
	mov.u64 	%rd484, %rd47;
	@%p19 bra 	$L__BB0_28;
$L__BB0_29:
	setp.lt.s32 	%p20, %r148, %r16;
	@%p20 bra 	$L__BB0_36;
	setp.eq.s32 	%p21, %r16, 0;
	mul.lo.s64 	%rd258, %rd44, %rd82;
	cvt.u32.u64 	%r76, %rd9;
	shr.u64 	%rd259, %rd258, %r76;
	xor.b64  	%rd260, %rd259, 384748;
	and.b64  	%rd485, %rd260, %rd11;
	@%p21 bra 	$L__BB0_32;
	shr.u64 	%rd261, %rd8, 16;
	xor.b64  	%rd262, %rd485, %rd261;
	and.b64  	%rd263, %rd262, %rd12;
	shl.b64 	%rd264, %rd485, 16;
	add.s64 	%rd265, %rd264, %rd477;
	xor.b64  	%rd266, %rd265, 25214903917;
	and.b64  	%rd267, %rd266, %rd14;
	mad.lo.s64 	%rd268, %rd267, 205749139540585, 277363943098;
	shr.u64 	%rd269, %rd268, 16;
	cvt.u32.u64 	%r77, %rd269;
	shr.u32 	%r78, %r77, 31;
	add.s32 	%r79, %r77, %r78;
	or.b32  	%r80, %r79, 1;
	cvt.s64.s32 	%rd270, %r80;
	mad.lo.s64 	%rd271, %rd267, 55986898099985, 49720483695876;
	shr.u64 	%rd272, %rd271, 16;
	cvt.u32.u64 	%r81, %rd272;
	shr.u32 	%r82, %r81, 31;
	add.s32 	%r83, %r81, %r82;
	not.b32 	%r84, %r83;
	or.b32  	%r85, %r84, 1;
	cvt.s64.s32 	%rd273, %r85;
	add.s64 	%rd274, %rd270, %rd273;
	mul.lo.s64 	%rd275, %rd274, 3;
	shr.u64 	%rd276, %rd275, 16;
	sub.s64 	%rd277, %rd263, %rd276;
	and.b64  	%rd278, %rd277, %rd12;
	mul.lo.s64 	%rd279, %rd278, %rd13;
	xor.b64  	%rd280, %rd279, %rd15;
	cvt.u32.u64 	%r86, %rd10;
	shl.b64 	%rd281, %rd280, %r86;
	and.b64  	%rd282, %rd281, 65535;
	add.s64 	%rd485, %rd282, %rd485;
$L__BB0_32:
	shl.b64 	%rd283, %rd485, 16;
	add.s64 	%rd51, %rd283, %rd477;
	xor.b64  	%rd284, %rd51, %rd8;
	shr.u64 	%rd285, %rd284, 16;
	and.b64  	%rd286, %rd51, 4294967295;
	xor.b64  	%rd287, %rd286, 3740067437;
	mad.lo.s64 	%rd288, %rd287, 205749139540585, 277363943098;
	shr.u64 	%rd289, %rd288, 16;
	cvt.u32.u64 	%r87, %rd289;
	shr.u32 	%r88, %r87, 31;
	add.s32 	%r89, %r87, %r88;
	or.b32  	%r90, %r89, 1;
	cvt.u64.u32 	%rd290, %r90;
	mad.lo.s64 	%rd291, %rd287, 55986898099985, 49720483695876;
	shr.u64 	%rd292, %rd291, 16;
	cvt.u32.u64 	%r91, %rd292;
	shr.u32 	%r92, %r91, 31;
	add.s32 	%r93, %r91, %r92;
	or.b32  	%r94, %r93, 1;
	cvt.u64.u32 	%rd293, %r94;
	mul.lo.s64 	%rd294, %rd293, 4294967293;
	mad.lo.s64 	%rd295, %rd290, 3, %rd294;
	shr.u64 	%rd296, %rd295, 16;
	and.b64  	%rd297, %rd296, 65535;
	sub.s64 	%rd298, %rd285, %rd297;
	mul.lo.s64 	%rd299, %rd298, %rd82;
	shr.u64 	%rd300, %rd299, %r76;
	xor.b64  	%rd301, %rd300, 5;
	and.b64  	%rd486, %rd301, %rd11;
	setp.gt.u64 	%p22, %rd486, 65535;
	@%p22 bra 	$L__BB0_36;
$L__BB0_33:
	shl.b64 	%rd302, %rd486, 32;
	add.s64 	%rd54, %rd302, %rd51;
	and.b64  	%rd303, %rd54, 281474976710655;
	xor.b64  	%rd304, %rd303, 25214903917;
	mad.lo.s64 	%rd305, %rd304, 1652483943104512, 720896;
	and.b64  	%rd306, %rd305, -4294967296;
	mad.lo.s64 	%rd307, %rd304, -4962768464777773056, 18177323374870528;
	shr.s64 	%rd308, %rd307, 32;
	add.s64 	%rd309, %rd308, %rd306;
	shr.u64 	%rd310, %rd309, 63;
	add.s64 	%rd311, %rd309, %rd310;
	shr.u64 	%rd312, %rd311, 1;
	mad.lo.s64 	%rd313, %rd304, -3127542087261290496, 767956431948021760;
	and.b64  	%rd314, %rd313, -4294967296;
	mad.lo.s64 	%rd315, %rd304, 3669157353880616960, 3258481619492929536;
	shr.s64 	%rd316, %rd315, 32;
	add.s64 	%rd317, %rd316, %rd314;
	shr.u64 	%rd318, %rd317, 63;
	add.s64 	%rd319, %rd317, %rd318;
	shr.u64 	%rd320, %rd319, 1;
	mul.lo.s64 	%rd321, %rd312, 6;
	mad.lo.s64 	%rd322, %rd320, 281474976710650, %rd321;
	xor.b64  	%rd323, %rd322, %rd54;
	and.b64  	%rd324, %rd323, 281474976710655;
	setp.ne.s64 	%p23, %rd324, %rd4;
	@%p23 bra 	$L__BB0_35;
	atom.global.add.u64 	%rd325, [%rd2], 1;
	shl.b64 	%rd326, %rd325, 3;
	add.s64 	%rd327, %rd1, %rd326;
	st.global.u64 	[%rd327], %rd54;
$L__BB0_35:
	add.s64 	%rd486, %rd486, %rd16;
	setp.lt.u64 	%p24, %rd486, 65536;
	@%p24 bra 	$L__BB0_33;
$L__BB0_36:
	add.s64 	%rd328, %rd19, 6;
	and.b64  	%rd329, %rd328, 65535;
	sub.s64 	%rd56, %rd18, %rd329;
	add.s64 	%rd330, %rd56, -1;
	xor.b64  	%rd487, %rd330, %rd56;
	setp.eq.s64 	%p25, %rd487, 1;
	mov.b32 	%r150, 0;
	@%p25 bra 	$L__BB0_39;
	mov.b32 	%r150, 0;
$L__BB0_38:
	shr.u64 	%rd59, %rd487, 1;
	add.s32 	%r150, %r150, 1;
	setp.gt.u64 	%p26, %rd487, 3;
	mov.u64 	%rd487, %rd59;
	@%p26 bra 	$L__BB0_38;
$L__BB0_39:
	setp.lt.s32 	%p27, %r150, %r16;
	@%p27 bra 	$L__BB0_46;
	setp.eq.s32 	%p28, %r16, 0;
	mul.lo.s64 	%rd331, %rd56, %rd82;
	cvt.u32.u64 	%r98, %rd9;
	shr.u64 	%rd332, %rd331, %r98;
	xor.b64  	%rd333, %rd332, 384748;
	and.b64  	%rd488, %rd333, %rd11;
	@%p28 bra 	$L__BB0_42;
	shr.u64 	%rd334, %rd8, 16;
	xor.b64  	%rd335, %rd488, %rd334;
	and.b64  	%rd336, %rd335, %rd12;
	shl.b64 	%rd337, %rd488, 16;
	add.s64 	%rd338, %rd337, %rd477;
	xor.b64  	%rd339, %rd338, 25214903917;
	and.b64  	%rd340, %rd339, %rd14;
	mad.lo.s64 	%rd341, %rd340, 205749139540585, 277363943098;
	shr.u64 	%rd342, %rd341, 16;
	cvt.u32.u64 	%r99, %rd342;
	shr.u32 	%r100, %r99, 31;
	add.s32 	%r101, %r99, %r100;
	or.b32  	%r102, %r101, 1;
	cvt.s64.s32 	%rd343, %r102;
	mad.lo.s64 	%rd344, %rd340, 55986898099985, 49720483695876;
	shr.u64 	%rd345, %rd344, 16;
	cvt.u32.u64 	%r103, %rd345;
	shr.u32 	%r104, %r103, 31;
	add.s32 	%r105, %r103, %r104;
	not.b32 	%r106, %r105;
	or.b32  	%r107, %r106, 1;
	cvt.s64.s32 	%rd346, %r107;
	add.s64 	%rd347, %rd343, %rd346;
	mul.lo.s64 	%rd348, %rd347, 3;
	shr.u64 	%rd349, %rd348, 16;
	sub.s64 	%rd350, %rd336, %rd349;
	and.b64  	%rd351, %rd350, %rd12;
	mul.lo.s64 	%rd352, %rd351, %rd13;
	xor.b64  	%rd353, %rd352, %rd15;
	cvt.u32.u64 	%r108, %rd10;
	shl.b64 	%rd354, %rd353, %r108;
	and.b64  	%rd355, %rd354, 65535;
	add.s64 	%rd488, %rd355, %rd488;
$L__BB0_42:
	shl.b64 	%rd356, %rd488, 16;
	add.s64 	%rd63, %rd356, %rd477;
	xor.b64  	%rd357, %rd63, %rd8;
	shr.u64 	%rd358, %rd357, 16;
	and.b64  	%rd359, %rd63, 4294967295;
	xor.b64  	%rd360, %rd359, 3740067437;
	mad.lo.s64 	%rd361, %rd360, 205749139540585, 277363943098;
	shr.u64 	%rd362, %rd361, 16;
	cvt.u32.u64 	%r109, %rd362;
	shr.u32 	%r110, %r109, 31;
	add.s32 	%r111, %r109, %r110;
	or.b32  	%r112, %r111, 1;
	cvt.u64.u32 	%rd363, %r112;
	mad.lo.s64 	%rd364, %rd360, 55986898099985, 49720483695876;
	shr.u64 	%rd365, %rd364, 16;
	cvt.u32.u64 	%r113, %rd365;
	shr.u32 	%r114, %r113, 31;
	add.s32 	%r115, %r113, %r114;
	or.b32  	%r116, %r115, 1;
	cvt.u64.u32 	%rd366, %r116;
	mul.lo.s64 	%rd367, %rd366, 4294967293;
	mad.lo.s64 	%rd368, %rd363, 3, %rd367;
	shr.u64 	%rd369, %rd368, 16;
	and.b64  	%rd370, %rd369, 65535;
	sub.s64 	%rd371, %rd358, %rd370;
	mul.lo.s64 	%rd372, %rd371, %rd82;
	shr.u64 	%rd373, %rd372, %r98;
	xor.b64  	%rd374, %rd373, 5;
	and.b64  	%rd489, %rd374, %rd11;
	setp.gt.u64 	%p29, %rd489, 65535;
	@%p29 bra 	$L__BB0_46;
$L__BB0_43:
	shl.b64 	%rd375, %rd489, 32;
	add.s64 	%rd66, %rd375, %rd63;
	and.b64  	%rd376, %rd66, 281474976710655;
	xor.b64  	%rd377, %rd376, 25214903917;
	mad.lo.s64 	%rd378, %rd377, 1652483943104512, 720896;
	and.b64  	%rd379, %rd378, -4294967296;
	mad.lo.s64 	%rd380, %rd377, -4962768464777773056, 18177323374870528;
	shr.s64 	%rd381, %rd380, 32;
	add.s64 	%rd382, %rd381, %rd379;
	shr.u64 	%rd383, %rd382, 63;
	add.s64 	%rd384, %rd382, %rd383;
	shr.u64 	%rd385, %rd384, 1;
	mad.lo.s64 	%rd386, %rd377, -3127542087261290496, 767956431948021760;
	and.b64  	%rd387, %rd386, -4294967296;
	mad.lo.s64 	%rd388, %rd377, 3669157353880616960, 3258481619492929536;
	shr.s64 	%rd389, %rd388, 32;
	add.s64 	%rd390, %rd389, %rd387;
	shr.u64 	%rd391, %rd390, 63;
	add.s64 	%rd392, %rd390, %rd391;
	shr.u64 	%rd393, %rd392, 1;
	mul.lo.s64 	%rd394, %rd385, 6;
	mad.lo.s64 	%rd395, %rd393, 281474976710650, %rd394;
	xor.b64  	%rd396, %rd395, %rd66;
	and.b64  	%rd397, %rd396, 281474976710655;
	setp.ne.s64 	%p30, %rd397, %rd4;
	@%p30 bra 	$L__BB0_45;
	atom.global.add.u64 	%rd398, [%rd2], 1;
	shl.b64 	%rd399, %rd398, 3;
	add.s64 	%rd400, %rd1, %rd399;
	st.global.u64 	[%rd400], %rd66;
$L__BB0_45:
	add.s64 	%rd489, %rd489, %rd16;
	setp.lt.u64 	%p31, %rd489, 65536;
	@%p31 bra 	$L__BB0_43;
$L__BB0_46:
	add.s64 	%rd401, %rd19, 65530;
	and.b64  	%rd402, %rd401, 65535;
	sub.s64 	%rd68, %rd18, %rd402;
	add.s64 	%rd403, %rd68, -1;
	xor.b64  	%rd490, %rd403, %rd68;
	setp.eq.s64 	%p32, %rd490, 1;
	mov.b32 	%r152, 0;
	@%p32 bra 	$L__BB0_49;
	mov.b32 	%r152, 0;
$L__BB0_48:
	shr.u64 	%rd71, %rd490, 1;
	add.s32 	%r152, %r152, 1;
	setp.gt.u64 	%p33, %rd490, 3;
	mov.u64 	%rd490, %rd71;
	@%p33 bra 	$L__BB0_48;
$L__BB0_49:
	setp.lt.s32 	%p34, %r152, %r16;
	@%p34 bra 	$L__BB0_56;
	setp.eq.s32 	%p35, %r16, 0;
	mul.lo.s64 	%rd404, %rd68, %rd82;
	cvt.u32.u64 	%r120, %rd9;
	shr.u64 	%rd405, %rd404, %r120;
	xor.b64  	%rd406, %rd405, 384748;
	and.b64  	%rd491, %rd406, %rd11;
	@%p35 bra 	$L__BB0_52;
	shr.u64 	%rd407, %rd8, 16;
	xor.b64  	%rd408, %rd491, %rd407;
	and.b64  	%rd409, %rd408, %rd12;
	shl.b64 	%rd410, %rd491, 16;
	add.s64 	%rd411, %rd410, %rd477;
	xor.b64  	%rd412, %rd411, 25214903917;
	and.b64  	%rd413, %rd412, %rd14;
	mad.lo.s64 	%rd414, %rd413, 205749139540585, 277363943098;
	shr.u64 	%rd415, %rd414, 16;
	cvt.u32.u64 	%r121, %rd415;
	shr.u32 	%r122, %r121, 31;
	add.s32 	%r123, %r121, %r122;
	or.b32  	%r124, %r123, 1;
	cvt.s64.s32 	%rd416, %r124;
	mad.lo.s64 	%rd417, %rd413, 55986898099985, 49720483695876;
	shr.u64 	%rd418, %rd417, 16;
	cvt.u32.u64 	%r125, %rd418;
	shr.u32 	%r126, %r125, 31;
	add.s32 	%r127, %r125, %r126;
	not.b32 	%r128, %r127;
	or.b32  	%r129, %r128, 1;
	cvt.s64.s32 	%rd419, %r129;
	add.s64 	%rd420, %rd416, %rd419;
	mul.lo.s64 	%rd421, %rd420, 3;
	shr.u64 	%rd422, %rd421, 16;
	sub.s64 	%rd423, %rd409, %rd422;
	and.b64  	%rd424, %rd423, %rd12;
	mul.lo.s64 	%rd425, %rd424, %rd13;
	xor.b64  	%rd426, %rd425, %rd15;
	cvt.u32.u64 	%r130, %rd10;
	shl.b64 	%rd427, %rd426, %r130;
	and.b64  	%rd428, %rd427, 65535;
	add.s64 	%rd491, %rd428, %rd491;
$L__BB0_52:
	shl.b64 	%rd429, %rd491, 16;
	add.s64 	%rd75, %rd429, %rd477;
	xor.b64  	%rd430, %rd75, %rd8;
	shr.u64 	%rd431, %rd430, 16;
	and.b64  	%rd432, %rd75, 4294967295;
	xor.b64  	%rd433, %rd432, 3740067437;
	mad.lo.s64 	%rd434, %rd433, 205749139540585, 277363943098;
	shr.u64 	%rd435, %rd434, 16;
	cvt.u32.u64 	%r131, %rd435;
	shr.u32 	%r132, %r131, 31;
	add.s32 	%r133, %r131, %r132;
	or.b32  	%r134, %r133, 1;
	cvt.u64.u32 	%rd436, %r134;
	mad.lo.s64 	%rd437, %rd433, 55986898099985, 49720483695876;
	shr.u64 	%rd438, %rd437, 16;
	cvt.u32.u64 	%r135, %rd438;
	shr.u32 	%r136, %r135, 31;
	add.s32 	%r137, %r135, %r136;
	or.b32  	%r138, %r137, 1;
	cvt.u64.u32 	%rd439, %r138;
	mul.lo.s64 	%rd440, %rd439, 4294967293;
	mad.lo.s64 	%rd441, %rd436, 3, %rd440;
	shr.u64 	%rd442, %rd441, 16;
	and.b64  	%rd443, %rd442, 65535;
	sub.s64 	%rd444, %rd431, %rd443;
	mul.lo.s64 	%rd445, %rd444, %rd82;
	shr.u64 	%rd446, %rd445, %r120;
	xor.b64  	%rd447, %rd446, 5;
	and.b64  	%rd492, %rd447, %rd11;
	setp.gt.u64 	%p36, %rd492, 65535;
	@%p36 bra 	$L__BB0_56;
$L__BB0_53:
	shl.b64 	%rd448, %rd492, 32;
	add.s64 	%rd78, %rd448, %rd75;
	and.b64  	%rd449, %rd78, 281474976710655;
	xor.b64  	%rd450, %rd449, 25214903917;
	mad.lo.s64 	%rd451, %rd450, 1652483943104512, 720896;
	and.b64  	%rd452, %rd451, -4294967296;
	mad.lo.s64 	%rd453, %rd450, -4962768464777773056, 18177323374870528;
	shr.s64 	%rd454, %rd453, 32;
	add.s64 	%rd455, %rd454, %rd452;
	shr.u64 	%rd456, %rd455, 63;
	add.s64 	%rd457, %rd455, %rd456;
	shr.u64 	%rd458, %rd457, 1;
	mad.lo.s64 	%rd459, %rd450, -3127542087261290496, 767956431948021760;
	and.b64  	%rd460, %rd459, -4294967296;
	mad.lo.s64 	%rd461, %rd450, 3669157353880616960, 3258481619492929536;
	shr.s64 	%rd462, %rd461, 32;
	add.s64 	%rd463, %rd462, %rd460;
	shr.u64 	%rd464, %rd463, 63;
	add.s64 	%rd465, %rd463, %rd464;
	shr.u64 	%rd466, %rd465, 1;
	mul.lo.s64 	%rd467, %rd458, 6;
	mad.lo.s64 	%rd468, %rd466, 281474976710650, %rd467;
	xor.b64  	%rd469, %rd468, %rd78;
	and.b64  	%rd470, %rd469, 281474976710655;
	setp.ne.s64 	%p37, %rd470, %rd4;
	@%p37 bra 	$L__BB0_55;
	atom.global.add.u64 	%rd471, [%rd2], 1;
	shl.b64 	%rd472, %rd471, 3;
	add.s64 	%rd473, %rd1, %rd472;
	st.global.u64 	[%rd473], %rd78;
$L__BB0_55:
	add.s64 	%rd492, %rd492, %rd16;
	setp.lt.u64 	%p38, %rd492, 65536;
	@%p38 bra 	$L__BB0_53;
$L__BB0_56:
	ld.param.u32 	%r142, [_Z5crackmPmS_S_imiii_param_8];
	add.s32 	%r140, %r142, 1;
	mov.b64 	%rd474, 1;
	shl.b64 	%rd475, %rd474, %r140;
	add.s64 	%rd477, %rd477, %rd475;
	setp.lt.u64 	%p39, %rd477, 65536;
	@%p39 bra 	$L__BB0_6;
$L__BB0_57:
	ret;

}


// ===== COMPILED SASS (sm_100) =====

	.target	sm_100

	.elftype	@"ET_EXEC"


//--------------------- .note.nv.tkinfo           --------------------------
	.section	.note.nv.tkinfo,"",@"SHT_NOTE"
	.sectionflags	@"SHF_NOTE_NV_TKINFO"
	.tkinfo
        /*0018*/ 	.word	0x00000002
        /*0030*/ 	.string	""
        /*0030*/ 	.string	"ptxas"
        /*0030*/ 	.string	"Cuda compilation tools, release 13.0, V13.0.88"
        /*0030*/ 	.string	"Build cuda_13.0.r13.0/compiler.36424714_0"
        /*0030*/ 	.string	"-arch sm_100 -m 64 "



//--------------------- .note.nv.cuinfo           --------------------------
	.section	.note.nv.cuinfo,"",@"SHT_NOTE"
	.sectionflags	@"SHF_NOTE_NV_CUINFO"
        /*0018*/ 	.short	0x0002
        /*001a*/ 	.short	0x0064
        /*001c*/ 	.short	0x0082
	.zero		2


//--------------------- .nv.info                  --------------------------
	.section	.nv.info,"",@"SHT_CUDA_INFO"
	.align	4


	//----- nvinfo : EIATTR_REGCOUNT
	.align		4
        /*0000*/ 	.byte	0x04, 0x2f
        /*0002*/ 	.short	(.L_1 - .L_0)
	.align		4
.L_0:
        /*0004*/ 	.word	index@(_Z5crackmPmS_S_imiii)
        /*0008*/ 	.word	0x00000019


	//----- nvinfo : EIATTR_FRAME_SIZE
	.align		4
.L_1:
        /*000c*/ 	.byte	0x04, 0x11
        /*000e*/ 	.short	(.L_3 - .L_2)
	.align		4
.L_2:
        /*0010*/ 	.word	index@(_Z5crackmPmS_S_imiii)
        /*0014*/ 	.word	0x00000000


	//----- nvinfo : EIATTR_MIN_STACK_SIZE
	.align		4
.L_3:
        /*0018*/ 	.byte	0x04, 0x12
        /*001a*/ 	.short	(.L_5 - .L_4)
	.align		4
.L_4:
        /*001c*/ 	.word	index@(_Z5crackmPmS_S_imiii)
        /*0020*/ 	.word	0x00000000
.L_5:


//--------------------- .nv.compat                --------------------------
	.section	.nv.compat,"",@"SHT_CUDA_COMPAT_INFO"
	.align	4
        /*0000*/ 	.byte	0x02, 0x09, 0x00, 0x00, 0x02, 0x02, 0x01, 0x00, 0x02, 0x05, 0x05, 0x00, 0x03, 0x07, 0x01, 0x01
        /*0010*/ 	.byte	0x02, 0x03, 0x00, 0x00, 0x02, 0x06, 0x01, 0x00, 0x04, 0x0b, 0x08, 0x00, 0x09, 0x00, 0x00, 0x00
        /*0020*/ 	.byte	0x00, 0x00, 0x00, 0x00


//--------------------- .nv.info._Z5crackmPmS_S_imiii --------------------------
	.section	.nv.info._Z5crackmPmS_S_imiii,"",@"SHT_CUDA_INFO"
	.sectionflags	@""
	.align	4


	//----- nvinfo : EIATTR_CUDA_API_VERSION
	.align		4
        /*0000*/ 	.byte	0x04, 0x37
        /*0002*/ 	.short	(.L_7 - .L_6)
.L_6:
        /*0004*/ 	.word	0x00000082


	//----- nvinfo : EIATTR_KPARAM_INFO
	.align		4
.L_7:
        /*0008*/ 	.byte	0x04, 0x17
        /*000a*/ 	.short	(.L_9 - .L_8)
.L_8:
        /*000c*/ 	.word	0x00000000
        /*0010*/ 	.short	0x0008
        /*0012*/ 	.short	0x0038
        /*0014*/ 	.byte	0x00, 0xf0, 0x11, 0x00


	//----- nvinfo : EIATTR_KPARAM_INFO
	.align		4
.L_9:
        /*0018*/ 	.byte	0x04, 0x17
        /*001a*/ 	.short	(.L_11 - .L_10)
.L_10:
        /*001c*/ 	.word	0x00000000
        /*0020*/ 	.short	0x0007
        /*0022*/ 	.short	0x0034
        /*0024*/ 	.byte	0x00, 0xf0, 0x11, 0x00


	//----- nvinfo : EIATTR_KPARAM_INFO
	.align		4
.L_11:
        /*0028*/ 	.byte	0x04, 0x17
        /*002a*/ 	.short	(.L_13 - .L_12)
.L_12:
        /*002c*/ 	.word	0x00000000
        /*0030*/ 	.short	0x0006
        /*0032*/ 	.short	0x0030
        /*0034*/ 	.byte	0x00, 0xf0, 0x11, 0x00


	//----- nvinfo : EIATTR_KPARAM_INFO
	.align		4
.L_13:
        /*0038*/ 	.byte	0x04, 0x17
        /*003a*/ 	.short	(.L_15 - .L_14)
.L_14:
        /*003c*/ 	.word	0x00000000
        /*0040*/ 	.short	0x0005
        /*0042*/ 	.short	0x0028
        /*0044*/ 	.byte	0x00, 0xf0, 0x21, 0x00


	//----- nvinfo : EIATTR_KPARAM_INFO
	.align		4
.L_15:
        /*0048*/ 	.byte	0x04, 0x17
        /*004a*/ 	.short	(.L_17 - .L_16)
.L_16:
        /*004c*/ 	.word	0x00000000
        /*0050*/ 	.short	0x0004
        /*0052*/ 	.short	0x0020
        /*0054*/ 	.byte	0x00, 0xf0, 0x11, 0x00


	//----- nvinfo : EIATTR_KPARAM_INFO
	.align		4
.L_17:
        /*0058*/ 	.byte	0x04, 0x17
        /*005a*/ 	.short	(.L_19 - .L_18)
.L_18:
        /*005c*/ 	.word	0x00000000
        /*0060*/ 	.short	0x0003
        /*0062*/ 	.short	0x0018
        /*0064*/ 	.byte	0x00, 0xf5, 0x21, 0x00


	//----- nvinfo : EIATTR_KPARAM_INFO
	.align		4
.L_19:
        /*0068*/ 	.byte	0x04, 0x17
        /*006a*/ 	.short	(.L_21 - .L_20)
.L_20:
        /*006c*/ 	.word	0x00000000
        /*0070*/ 	.short	0x0002
        /*0072*/ 	.short	0x0010
        /*0074*/ 	.byte	0x00, 0xf5, 0x21, 0x00


	//----- nvinfo : EIATTR_KPARAM_INFO
	.align		4
.L_21:
        /*0078*/ 	.byte	0x04, 0x17
        /*007a*/ 	.short	(.L_23 - .L_22)
.L_22:
        /*007c*/ 	.word	0x00000000
        /*0080*/ 	.short	0x0001
        /*0082*/ 	.short	0x0008
        /*0084*/ 	.byte	0x00, 0xf5, 0x21, 0x00


	//----- nvinfo : EIATTR_KPARAM_INFO
	.align		4
.L_23:
        /*0088*/ 	.byte	0x04, 0x17
        /*008a*/ 	.short	(.L_25 - .L_24)
.L_24:
        /*008c*/ 	.word	0x00000000
        /*0090*/ 	.short	0x0000
        /*0092*/ 	.short	0x0000
        /*0094*/ 	.byte	0x00, 0xf0, 0x21, 0x00


	//----- nvinfo : EIATTR_SPARSE_MMA_MASK
	.align		4
.L_25:
        /*0098*/ 	.byte	0x03, 0x50
        /*009a*/ 	.short	0x0000


	//----- nvinfo : EIATTR_MAXREG_COUNT
	.align		4
        /*009c*/ 	.byte	0x03, 0x1b
        /*009e*/ 	.short	0x00ff


	//----- nvinfo : EIATTR_MERCURY_ISA_VERSION
	.align		4
        /*00a0*/ 	.byte	0x03, 0x5f
        /*00a2*/ 	.short	0x0101


	//----- nvinfo : EIATTR_INT_WARP_WIDE_INSTR_OFFSETS
	.align		4
        /*00a4*/ 	.byte	0x04, 0x31
        /*00a6*/ 	.short	(.L_27 - .L_26)


	//   ....[0]....
.L_26:
        /*00a8*/ 	.word	0x00000ee0


	//   ....[1]....
        /*00ac*/ 	.word	0x00000ff0


	//   ....[2]....
        /*00b0*/ 	.word	0x00001000


	//   ....[3]....
        /*00b4*/ 	.word	0x00001bb0


	//   ....[4]....
        /*00b8*/ 	.word	0x00001cc0


	//   ....[5]....
        /*00bc*/ 	.word	0x00001cd0


	//   ....[6]....
        /*00c0*/ 	.word	0x00002880


	//   ....[7]....
        /*00c4*/ 	.word	0x00002990


	//   ....[8]....
        /*00c8*/ 	.word	0x000029a0


	//   ....[9]....
        /*00cc*/ 	.word	0x00003550


	//   ....[10]....
        /*00d0*/ 	.word	0x00003660


	//   ....[11]....
        /*00d4*/ 	.word	0x00003670


	//   ....[12]....
        /*00d8*/ 	.word	0x00004220


	//   ....[13]....
        /*00dc*/ 	.word	0x00004330


	//   ....[14]....
        /*00e0*/ 	.word	0x00004340


	//----- nvinfo : EIATTR_VRC_CTA_INIT_COUNT
	.align		4
.L_27:
        /*00e4*/ 	.byte	0x02, 0x4a
	.zero		1
	.zero		1


	//----- nvinfo : EIATTR_EXIT_INSTR_OFFSETS
	.align		4
        /*00e8*/ 	.byte	0x04, 0x1c
        /*00ea*/ 	.short	(.L_29 - .L_28)


	//   ....[0]....
.L_28:
        /*00ec*/ 	.word	0x00000080


	//   ....[1]....
        /*00f0*/ 	.word	0x00000230


	//   ....[2]....
        /*00f4*/ 	.word	0x00004480


	//----- nvinfo : EIATTR_CRS_STACK_SIZE
	.align		4
.L_29:
        /*00f8*/ 	.byte	0x04, 0x1e
        /*00fa*/ 	.short	(.L_31 - .L_30)
.L_30:
        /*00fc*/ 	.word	0x00000000


	//----- nvinfo : EIATTR_CBANK_PARAM_SIZE
	.align		4
.L_31:
        /*0100*/ 	.byte	0x03, 0x19
        /*0102*/ 	.short	0x003c


	//----- nvinfo : EIATTR_PARAM_CBANK
	.align		4
        /*0104*/ 	.byte	0x04, 0x0a
        /*0106*/ 	.short	(.L_33 - .L_32)
	.align		4
.L_32:
        /*0108*/ 	.word	index@(.nv.constant0._Z5crackmPmS_S_imiii)
        /*010c*/ 	.short	0x0380
        /*010e*/ 	.short	0x003c


	//----- nvinfo : EIATTR_SW_WAR
	.align		4
.L_33:
        /*0110*/ 	.byte	0x04, 0x36
        /*0112*/ 	.short	(.L_35 - .L_34)
.L_34:
        /*0114*/ 	.word	0x00000008
.L_35:


//--------------------- .nv.callgraph             --------------------------
	.section	.nv.callgraph,"",@"SHT_CUDA_CALLGRAPH"
	.align	4
	.sectionentsize	8
	.align		4
        /*0000*/ 	.word	0x00000000
	.align		4
        /*0004*/ 	.word	0xffffffff
	.align		4
        /*0008*/ 	.word	0x00000000
	.align		4
        /*000c*/ 	.word	0xfffffffe
	.align		4
        /*0010*/ 	.word	0x00000000
	.align		4
        /*0014*/ 	.word	0xfffffffd
	.align		4
        /*0018*/ 	.word	0x00000000
	.align		4
        /*001c*/ 	.word	0xfffffffc


//--------------------- .text._Z5crackmPmS_S_imiii --------------------------
	.section	.text._Z5crackmPmS_S_imiii,"ax",@progbits
	.align	128
        .global         _Z5crackmPmS_S_imiii
        .type           _Z5crackmPmS_S_imiii,@function
        .size           _Z5crackmPmS_S_imiii,(.L_x_49 - _Z5crackmPmS_S_imiii)
        .other          _Z5crackmPmS_S_imiii,@"STO_CUDA_ENTRY STV_DEFAULT"
_Z5crackmPmS_S_imiii:
.text._Z5crackmPmS_S_imiii:
[----:B------:R-:W-:Y:S01]  /*0000*/  LDC R1, c[0x0][0x37c] ;  /* 0x0000df00ff017b82 */ /* 0x000fe20000000800 */
[----:B------:R-:W0:Y:S07]  /*0010*/  S2R R3, SR_TID.X ;  /* 0x0000000000037919 */ /* 0x000e2e0000002100 */
[----:B------:R-:W0:Y:S01]  /*0020*/  S2UR UR4, SR_CTAID.X ;  /* 0x00000000000479c3 */ /* 0x000e220000002500 */
[----:B------:R-:W1:Y:S07]  /*0030*/  LDCU.64 UR6, c[0x0][0x380] ;  /* 0x00007000ff0677ac */ /* 0x000e6e0008000a00 */
[----:B------:R-:W0:Y:S02]  /*0040*/  LDC R0, c[0x0][0x360] ;  /* 0x0000d800ff007b82 */ /* 0x000e240000000800 */
[----:B0-----:R-:W-:-:S05]  /*0050*/  IMAD R0, R0, UR4, R3 ;  /* 0x0000000400007c24 */ /* 0x001fca000f8e0203 */
[----:B-1----:R-:W-:-:S04]  /*0060*/  ISETP.GT.U32.AND P0, PT, R0, UR6, PT ;  /* 0x0000000600007c0c */ /* 0x002fc8000bf04070 */
[----:B------:R-:W-:-:S13]  /*0070*/  ISETP.GT.U32.AND.EX P0, PT, RZ, UR7, PT, P0 ;  /* 0x00000007ff007c0c */ /* 0x000fda000bf04100 */
[----:B------:R-:W-:Y:S05]  /*0080*/  @P0 EXIT ;  /* 0x000000000000094d */ /* 0x000fea0003800000 */
[----:B------:R-:W0:Y:S01]  /*0090*/  LDCU.64 UR4, c[0x0][0x388] ;  /* 0x00007100ff0477ac */ /* 0x000e220008000a00 */
[----:B------:R-:W1:Y:S01]  /*00a0*/  LDCU.64 UR12, c[0x0][0x358] ;  /* 0x00006b00ff0c77ac */ /* 0x000e620008000a00 */
[----:B0-----:R-:W-:-:S04]  /*00b0*/  LEA R2, P0, R0, UR4, 0x3 ;  /* 0x0000000400027c11 */ /* 0x001fc8000f8018ff */
[----:B------:R-:W-:Y:S01]  /*00c0*/  LEA.HI.X R3, R0, UR5, RZ, 0x3, P0 ;  /* 0x0000000500037c11 */ /* 0x000fe200080f1cff */
[----:B------:R-:W0:Y:S05]  /*00d0*/  LDCU.64 UR4, c[0x0][0x3b0] ;  /* 0x00007600ff0477ac */ /* 0x000e2a0008000a00 */
[----:B-1----:R-:W2:Y:S01]  /*00e0*/  LDG.E.64 R2, desc[UR12][R2.64] ;  /* 0x0000000c02027981 */ /* 0x002ea2000c1e1b00 */
[----:B------:R-:W-:Y:S01]  /*00f0*/  UMOV UR6, 0xffffffff ;  /* 0xffffffff00067882 */ /* 0x000fe20000000000 */
[----:B0-----:R-:W-:-:S06]  /*0100*/  UISETP.NE.AND UP0, UPT, UR4, UR5, UPT ;  /* 0x000000050400728c */ /* 0x001fcc000bf05270 */
[----:B------:R-:W-:-:S05]  /*0110*/  PLOP3.LUT P0, PT, PT, PT, UP0, 0x80, 0x8 ;  /* 0x000000000008781c */ /* 0x000fca0003f0f008 */
[----:B------:R-:W-:-:S04]  /*0120*/  @!UP0 UIADD3 UR4, UPT, UPT, UR4, 0x1, URZ ;  /* 0x0000000104048890 */ /* 0x000fc8000fffe0ff */
[----:B------:R-:W-:Y:S02]  /*0130*/  @!UP0 USHF.L.U32 UR5, UR6, UR4, URZ ;  /* 0x0000000406058299 */ /* 0x000fe400080006ff */
[----:B------:R-:W-:-:S04]  /*0140*/  @!UP0 USHF.L.U64.HI UR4, UR6, UR4, 0xffffffff ;  /* 0xffffffff06048499 */ /* 0x000fc80008010204 */
[----:B--2---:R-:W-:Y:S02]  /*0150*/  @!P0 LOP3.LUT R5, R2, UR5, RZ, 0x30, !PT ;  /* 0x0000000502058c12 */ /* 0x004fe4000f8e30ff */
[----:B------:R-:W-:Y:S01]  /*0160*/  @!P0 LOP3.LUT R0, R3, UR4, RZ, 0x30, !PT ;  /* 0x0000000403008c12 */ /* 0x000fe2000f8e30ff */
[----:B------:R-:W-:Y:S06]  /*0170*/  BRA.U !UP0, `(.L_x_0) ;  /* 0x0000000108247547 */ /* 0x000fec000b800000 */
[----:B------:R-:W0:Y:S01]  /*0180*/  LDCU UR5, c[0x0][0x3b8] ;  /* 0x00007700ff0577ac */ /* 0x000e220008000800 */
[----:B------:R-:W-:Y:S01]  /*0190*/  IMAD.MOV.U32 R5, RZ, RZ, 0x1 ;  /* 0x00000001ff057424 */ /* 0x000fe200078e00ff */
[----:B0-----:R-:W-:-:S04]  /*01a0*/  UIADD3 UR4, UPT, UPT, UR5, 0x1, URZ ;  /* 0x0000000105047890 */ /* 0x001fc8000fffe0ff */
[----:B------:R-:W-:Y:S01]  /*01b0*/  SHF.L.U32 R5, R5, UR5, RZ ;  /* 0x0000000505057c19 */ /* 0x000fe200080006ff */
[----:B------:R-:W-:-:S03]  /*01c0*/  USHF.L.U32 UR5, UR6, UR4, URZ ;  /* 0x0000000406057299 */ /* 0x000fc600080006ff */
[----:B------:R-:W-:Y:S01]  /*01d0*/  SHF.R.S32.HI R7, RZ, 0x1f, R5 ;  /* 0x0000001fff077819 */ /* 0x000fe20000011405 */
[----:B------:R-:W-:Y:S02]  /*01e0*/  USHF.L.U64.HI UR4, UR6, UR4, 0xffffffff ;  /* 0xffffffff06047499 */ /* 0x000fe40008010204 */
[----:B------:R-:W-:-:S04]  /*01f0*/  LOP3.LUT R5, R5, UR5, R2, 0xd2, !PT ;  /* 0x0000000505057c12 */ /* 0x000fc8000f8ed202 */
[----:B------:R-:W-:-:S07]  /*0200*/  LOP3.LUT R0, R7, UR4, R3, 0xd2, !PT ;  /* 0x0000000407007c12 */ /* 0x000fce000f8ed203 */
.L_x_0:
[----:B------:R-:W-:-:S04]  /*0210*/  ISETP.GT.U32.AND P0, PT, R5, 0xffff, PT ;  /* 0x0000ffff0500780c */ /* 0x000fc80003f04070 */
[----:B------:R-:W-:-:S13]  /*0220*/  ISETP.GT.U32.AND.EX P0, PT, R0, RZ, PT, P0 ;  /* 0x000000ff0000720c */ /* 0x000fda0003f04100 */
[----:B------:R-:W-:Y:S05]  /*0230*/  @P0 EXIT ;  /* 0x000000000000094d */ /* 0x000fea0003800000 */
[----:B------:R-:W0:Y:S01]  /*0240*/  LDCU UR7, c[0x0][0x3a0] ;  /* 0x00007400ff0777ac */ /* 0x000e220008000800 */
[----:B------:R-:W-:Y:S01]  /*0250*/  BSSY.RECONVERGENT B0, `(.L_x_1) ;  /* 0x0000422000007945 */ /* 0x000fe20003800200 */
[----:B------:R-:W1:Y:S01]  /*0260*/  LDCU UR5, c[0x0][0x3a8] ;  /* 0x00007500ff0577ac */ /* 0x000e620008000800 */
[----:B------:R-:W-:Y:S01]  /*0270*/  UMOV UR8, 0x1 ;  /* 0x0000000100087882 */ /* 0x000fe20000000000 */
[----:B------:R-:W-:Y:S01]  /*0280*/  UMOV UR4, 0xdeece66d ;  /* 0xdeece66d00047882 */ /* 0x000fe20000000000 */
[----:B0-----:R-:W-:Y:S02]  /*0290*/  UIADD3 UR14, UPT, UPT, -UR7, 0x10, URZ ;  /* 0x00000010070e7890 */ /* 0x001fe4000fffe1ff */
[----:B------:R-:W-:Y:S02]  /*02a0*/  USHF.L.U32 UR15, UR6, UR7, URZ ;  /* 0x00000007060f7299 */ /* 0x000fe400080006ff */
[----:B------:R-:W-:Y:S02]  /*02b0*/  UIADD3 UR7, UPT, UPT, -UR7, 0x20, URZ ;  /* 0x0000002007077890 */ /* 0x000fe4000fffe1ff */
[----:B------:R-:W-:-:S02]  /*02c0*/  USHF.L.U64.HI UR16, UR6, UR14, 0xffffffff ;  /* 0xffffffff06107499 */ /* 0x000fc4000801020e */
[----:B------:R-:W-:Y:S02]  /*02d0*/  USHF.L.U32 UR17, UR6, UR14, URZ ;  /* 0x0000000e06117299 */ /* 0x000fe400080006ff */
[----:B------:R-:W-:Y:S02]  /*02e0*/  USHF.L.U64.HI UR18, UR6, UR7, 0xffffffff ;  /* 0xffffffff06127499 */ /* 0x000fe40008010207 */
[----:B------:R-:W-:Y:S02]  /*02f0*/  USHF.L.U32 UR6, UR6, UR7, URZ ;  /* 0x0000000706067299 */ /* 0x000fe400080006ff */
[----:B------:R-:W-:Y:S02]  /*0300*/  USHF.L.U64.HI UR19, UR8, UR14, URZ ;  /* 0x0000000e08137299 */ /* 0x000fe400080102ff */
[----:B-1----:R-:W-:Y:S02]  /*0310*/  ULOP3.LUT UR5, UR15, UR5, URZ, 0xc, !UPT ;  /* 0x000000050f057292 */ /* 0x002fe4000f8e0cff */
[----:B------:R-:W-:-:S02]  /*0320*/  USHF.R.U64 UR7, UR4, UR7, 0x5 ;  /* 0x0000000504077499 */ /* 0x000fc40008001207 */
[----:B------:R-:W-:-:S12]  /*0330*/  USHF.L.U32 UR8, UR8, UR14, URZ ;  /* 0x0000000e08087299 */ /* 0x000fd800080006ff */
.L_x_47:
[----:B------:R-:W-:Y:S01]  /*0340*/  LOP3.LUT R13, R5, 0xe66d, RZ, 0x3c, !PT ;  /* 0x0000e66d050d7812 */ /* 0x000fe200078e3cff */
[C---:B------:R-:W-:Y:S01]  /*0350*/  IMAD R10, R0.reuse, 0x772c5f11, RZ ;  /* 0x772c5f11000a7824 */ /* 0x040fe200078e02ff */
[----:B------:R-:W-:Y:S01]  /*0360*/  BSSY.RECONVERGENT B1, `(.L_x_2) ;  /* 0x0000024000017945 */ /* 0x000fe20003800200 */
[----:B------:R-:W-:Y:S02]  /*0370*/  IMAD R4, R0, -0x4b9ff597, RZ ;  /* 0xb4600a6900047824 */ /* 0x000fe400078e02ff */
[----:B0-----:R-:W-:Y:S02]  /*0380*/  IMAD.MOV.U32 R6, RZ, RZ, -0x6bd21946 ;  /* 0x942de6baff067424 */ /* 0x001fe400078e00ff */
[----:B------:R-:W-:Y:S02]  /*0390*/  IMAD.MOV.U32 R7, RZ, RZ, 0x40 ;  /* 0x00000040ff077424 */ /* 0x000fe400078e00ff */
[----:B------:R-:W-:Y:S02]  /*03a0*/  IMAD.MOV.U32 R8, RZ, RZ, 0x73c4cd04 ;  /* 0x73c4cd04ff087424 */ /* 0x000fe400078e00ff */
[----:B------:R-:W-:-:S02]  /*03b0*/  IMAD.MOV.U32 R9, RZ, RZ, 0x2d38 ;  /* 0x00002d38ff097424 */ /* 0x000fc400078e00ff */
[C---:B------:R-:W-:Y:S02]  /*03c0*/  IMAD R17, R13.reuse, 0x32eb, R10 ;  /* 0x000032eb0d117824 */ /* 0x040fe400078e020a */
[C---:B------:R-:W-:Y:S02]  /*03d0*/  IMAD R15, R13.reuse, 0xbb20, R4 ;  /* 0x0000bb200d0f7824 */ /* 0x040fe400078e0204 */
[----:B------:R-:W-:-:S04]  /*03e0*/  IMAD.WIDE.U32 R10, R13, -0x4b9ff597, R6 ;  /* 0xb4600a690d0a7825 */ /* 0x000fc800078e0006 */
[----:B------:R-:W-:-:S04]  /*03f0*/  IMAD.WIDE.U32 R12, R13, 0x772c5f11, R8 ;  /* 0x772c5f110d0c7825 */ /* 0x000fc800078e0008 */
[----:B------:R-:W-:Y:S02]  /*0400*/  IMAD.IADD R15, R11, 0x1, R15 ;  /* 0x000000010b0f7824 */ /* 0x000fe400078e020f */
[----:B------:R-:W-:-:S03]  /*0410*/  IMAD.IADD R11, R13, 0x1, R17 ;  /* 0x000000010d0b7824 */ /* 0x000fc600078e0211 */
[----:B------:R-:W-:Y:S02]  /*0420*/  SHF.R.U64 R13, R10, 0x10, R15 ;  /* 0x000000100a0d7819 */ /* 0x000fe4000000120f */
[----:B------:R-:W-:Y:S02]  /*0430*/  SHF.R.U64 R4, R12, 0x10, R11 ;  /* 0x000000100c047819 */ /* 0x000fe4000000120b */
[----:B------:R-:W-:Y:S01]  /*0440*/  LOP3.LUT R11, R5, 0xffff, R2, 0x78, !PT ;  /* 0x0000ffff050b7812 */ /* 0x000fe200078e7802 */
[----:B------:R-:W0:Y:S02]  /*0450*/  LDC R12, c[0x0][0x3a0] ;  /* 0x0000e800ff0c7b82 */ /* 0x000e240000000800 */
[----:B------:R-:W-:-:S04]  /*0460*/  IMAD.IADD R4, R13, 0x1, -R4 ;  /* 0x000000010d047824 */ /* 0x000fc800078e0a04 */
[----:B------:R-:W-:-:S05]  /*0470*/  IMAD R4, R4, 0x3, RZ ;  /* 0x0000000304047824 */ /* 0x000fca00078e02ff */
[----:B------:R-:W-:-:S04]  /*0480*/  LOP3.LUT R10, R4, 0xffff, RZ, 0xc0, !PT ;  /* 0x0000ffff040a7812 */ /* 0x000fc800078ec0ff */
[----:B------:R-:W-:Y:S01]  /*0490*/  IADD3 R14, P0, PT, -R10, R11, RZ ;  /* 0x0000000b0a0e7210 */ /* 0x000fe20007f1e1ff */
[----:B------:R-:W-:-:S03]  /*04a0*/  IMAD.MOV.U32 R11, RZ, RZ, RZ ;  /* 0x000000ffff0b7224 */ /* 0x000fc600078e00ff */
[----:B------:R-:W-:Y:S02]  /*04b0*/  IADD3 R10, P1, PT, R14, -0x1, RZ ;  /* 0xffffffff0e0a7810 */ /* 0x000fe40007f3e0ff */
[----:B------:R-:W-:Y:S02]  /*04c0*/  IADD3.X R16, PT, PT, R0, -0x1, RZ, P0, !PT ;  /* 0xffffffff00107810 */ /* 0x000fe400007fe4ff */
[----:B------:R-:W-:Y:S02]  /*04d0*/  LOP3.LUT R10, R10, R14, RZ, 0x3c, !PT ;  /* 0x0000000e0a0a7212 */ /* 0x000fe400078e3cff */
[----:B------:R-:W-:Y:S02]  /*04e0*/  IADD3.X R13, PT, PT, R16, -0x1, RZ, P1, !PT ;  /* 0xffffffff100d7810 */ /* 0x000fe40000ffe4ff */
[----:B------:R-:W-:Y:S02]  /*04f0*/  ISETP.NE.U32.AND P0, PT, R10, 0x1, PT ;  /* 0x000000010a00780c */ /* 0x000fe40003f05070 */
[----:B------:R-:W-:-:S04]  /*0500*/  LOP3.LUT R13, R13, R16, RZ, 0x3c, !PT ;  /* 0x000000100d0d7212 */ /* 0x000fc800078e3cff */
[----:B------:R-:W-:-:S13]  /*0510*/  ISETP.NE.AND.EX P0, PT, R13, RZ, PT, P0 ;  /* 0x000000ff0d00720c */ /* 0x000fda0003f05300 */
[----:B------:R-:W-:Y:S05]  /*0520*/  @!P0 BRA `(.L_x_3) ;  /* 0x00000000001c8947 */ /* 0x000fea0003800000 */
[----:B------:R-:W-:-:S07]  /*0530*/  IMAD.MOV.U32 R11, RZ, RZ, RZ ;  /* 0x000000ffff0b7224 */ /* 0x000fce00078e00ff */
.L_x_4:
[C---:B------:R-:W-:Y:S01]  /*0540*/  ISETP.GT.U32.AND P0, PT, R10.reuse, 0x3, PT ;  /* 0x000000030a00780c */ /* 0x040fe20003f04070 */
[----:B------:R-:W-:Y:S01]  /*0550*/  VIADD R11, R11, 0x1 ;  /* 0x000000010b0b7836 */ /* 0x000fe20000000000 */
[--C-:B------:R-:W-:Y:S02]  /*0560*/  SHF.R.U64 R10, R10, 0x1, R13.reuse ;  /* 0x000000010a0a7819 */ /* 0x100fe4000000120d */
[----:B------:R-:W-:Y:S02]  /*0570*/  ISETP.GT.U32.AND.EX P0, PT, R13, RZ, PT, P0 ;  /* 0x000000ff0d00720c */ /* 0x000fe40003f04100 */
[----:B------:R-:W-:-:S11]  /*0580*/  SHF.R.U32.HI R13, RZ, 0x1, R13 ;  /* 0x00000001ff0d7819 */ /* 0x000fd6000001160d */
[----:B------:R-:W-:Y:S05]  /*0590*/  @P0 BRA `(.L_x_4) ;  /* 0xfffffffc00e80947 */ /* 0x000fea000383ffff */
.L_x_3:
[----:B------:R-:W-:Y:S05]  /*05a0*/  BSYNC.RECONVERGENT B1 ;  /* 0x0000000000017941 */ /* 0x000fea0003800200 */
.L_x_2:
[----:B0-----:R-:W-:Y:S01]  /*05b0*/  ISETP.GE.AND P0, PT, R11, R12, PT ;  /* 0x0000000c0b00720c */ /* 0x001fe20003f06270 */
[----:B------:R-:W-:-:S12]  /*05c0*/  BSSY.RECONVERGENT B1, `(.L_x_5) ;  /* 0x00000ac000017945 */ /* 0x000fd80003800200 */
[----:B------:R-:W-:Y:S05]  /*05d0*/  @!P0 BRA `(.L_x_6) ;  /* 0x0000000800a88947 */ /* 0x000fea0003800000 */
[----:B------:R-:W0:Y:S01]  /*05e0*/  LDCU.64 UR10, c[0x0][0x3a8] ;  /* 0x00007500ff0a77ac */ /* 0x000e220008000a00 */
[----:B------:R-:W-:Y:S01]  /*05f0*/  ISETP.NE.AND P0, PT, R12, RZ, PT ;  /* 0x000000ff0c00720c */ /* 0x000fe20003f05270 */
[----:B0-----:R-:W-:Y:S02]  /*0600*/  IMAD R13, R16, UR10, RZ ;  /* 0x0000000a100d7c24 */ /* 0x001fe4000f8e02ff */
[----:B------:R-:W-:-:S04]  /*0610*/  IMAD.WIDE.U32 R10, R14, UR10, RZ ;  /* 0x0000000a0e0a7c25 */ /* 0x000fc8000f8e00ff */
[----:B------:R-:W-:-:S04]  /*0620*/  IMAD R13, R14, UR11, R13 ;  /* 0x0000000b0e0d7c24 */ /* 0x000fc8000f8e020d */
[----:B------:R-:W-:Y:S02]  /*0630*/  IMAD.IADD R13, R11, 0x1, R13 ;  /* 0x000000010b0d7824 */ /* 0x000fe400078e020d */
[----:B------:R-:W-:-:S03]  /*0640*/  IMAD.U32 R11, RZ, RZ, UR17 ;  /* 0x00000011ff0b7e24 */ /* 0x000fc6000f8e00ff */
[-CC-:B------:R-:W-:Y:S02]  /*0650*/  SHF.R.U64 R10, R10, R12.reuse, R13.reuse ;  /* 0x0000000c0a0a7219 */ /* 0x180fe4000000120d */
[----:B------:R-:W-:Y:S02]  /*0660*/  SHF.R.U32.HI R13, RZ, R12, R13 ;  /* 0x0000000cff0d7219 */ /* 0x000fe4000001160d */
[----:B------:R-:W-:Y:S02]  /*0670*/  LOP3.LUT R10, R11, 0x5deec, R10, 0x6, !PT ;  /* 0x0005deec0b0a7812 */ /* 0x000fe400078e060a */
[----:B------:R-:W-:Y:S01]  /*0680*/  LOP3.LUT R13, R13, UR16, RZ, 0x30, !PT ;  /* 0x000000100d0d7c12 */ /* 0x000fe2000f8e30ff */
[----:B------:R-:W-:Y:S06]  /*0690*/  @!P0 BRA `(.L_x_7) ;  /* 0x0000000000948947 */ /* 0x000fec0003800000 */
[C---:B------:R-:W-:Y:S01]  /*06a0*/  LEA R17, P0, R10.reuse, R5, 0x10 ;  /* 0x000000050a117211 */ /* 0x040fe200078080ff */
[----:B------:R-:W-:Y:S02]  /*06b0*/  IMAD.U32 R16, RZ, RZ, UR18 ;  /* 0x00000012ff107e24 */ /* 0x000fe4000f8e00ff */
[----:B------:R-:W-:Y:S01]  /*06c0*/  IMAD.U32 R14, RZ, RZ, UR6 ;  /* 0x00000006ff0e7e24 */ /* 0x000fe2000f8e00ff */
[----:B------:R-:W-:-:S04]  /*06d0*/  LEA.HI.X R11, R10, R0, R13, 0x10, P0 ;  /* 0x000000000a0b7211 */ /* 0x000fc800000f840d */
[----:B------:R-:W-:Y:S02]  /*06e0*/  LOP3.LUT R11, R16, 0x5, R11, 0x6, !PT ;  /* 0x00000005100b7812 */ /* 0x000fe400078e060b */
[----:B------:R-:W-:-:S03]  /*06f0*/  LOP3.LUT R17, R14, 0xdeece66d, R17, 0x6, !PT ;  /* 0xdeece66d0e117812 */ /* 0x000fc600078e0611 */
[C---:B------:R-:W-:Y:S02]  /*0700*/  IMAD R16, R11.reuse, -0x4b9ff597, RZ ;  /* 0xb4600a690b107824 */ /* 0x040fe400078e02ff */
[----:B------:R-:W-:Y:S02]  /*0710*/  IMAD R18, R11, 0x772c5f11, RZ ;  /* 0x772c5f110b127824 */ /* 0x000fe400078e02ff */
[----:B------:R-:W-:-:S04]  /*0720*/  IMAD.WIDE.U32 R14, R17, 0x772c5f11, R8 ;  /* 0x772c5f11110e7825 */ /* 0x000fc800078e0008 */
[C---:B------:R-:W-:Y:S02]  /*0730*/  IMAD R19, R17.reuse, 0xbb20, R16 ;  /* 0x0000bb2011137824 */ /* 0x040fe400078e0210 */
[C---:B------:R-:W-:Y:S02]  /*0740*/  IMAD R11, R17.reuse, 0x32eb, R18 ;  /* 0x000032eb110b7824 */ /* 0x040fe400078e0212 */
[----:B------:R-:W-:-:S04]  /*0750*/  IMAD.WIDE.U32 R16, R17, -0x4b9ff597, R6 ;  /* 0xb4600a6911107825 */ /* 0x000fc800078e0006 */
[----:B------:R-:W-:Y:S02]  /*0760*/  IMAD.IADD R11, R15, 0x1, R11 ;  /* 0x000000010f0b7824 */ /* 0x000fe400078e020b */
[----:B------:R-:W-:Y:S01]  /*0770*/  IMAD.IADD R15, R17, 0x1, R19 ;  /* 0x00000001110f7824 */ /* 0x000fe200078e0213 */
[----:B------:R-:W-:Y:S02]  /*0780*/  SHF.R.U64 R17, R2, 0x10, RZ ;  /* 0x0000001002117819 */ /* 0x000fe400000012ff */
[----:B------:R-:W-:Y:S02]  /*0790*/  SHF.R.U64 R14, R14, 0x10, R11 ;  /* 0x000000100e0e7819 */ /* 0x000fe4000000120b */
[----:B------:R-:W-:Y:S02]  /*07a0*/  SHF.R.U64 R11, R16, 0x10, R15 ;  /* 0x00000010100b7819 */ /* 0x000fe4000000120f */
[----:B------:R-:W-:Y:S02]  /*07b0*/  LEA.HI R14, R14, R14, RZ, 0x1 ;  /* 0x0000000e0e0e7211 */ /* 0x000fe400078f08ff */
[----:B------:R-:W-:-:S02]  /*07c0*/  LEA.HI R11, R11, R11, RZ, 0x1 ;  /* 0x0000000b0b0b7211 */ /* 0x000fc400078f08ff */
[----:B------:R-:W-:Y:S02]  /*07d0*/  LOP3.LUT R14, R14, 0x1, RZ, 0xcf, !PT ;  /* 0x000000010e0e7812 */ /* 0x000fe400078ecfff */
[----:B------:R-:W-:Y:S02]  /*07e0*/  LOP3.LUT R11, R11, 0x1, RZ, 0xfc, !PT ;  /* 0x000000010b0b7812 */ /* 0x000fe400078efcff */
[----:B------:R-:W-:Y:S02]  /*07f0*/  SHF.R.S32.HI R16, RZ, 0x1f, R14 ;  /* 0x0000001fff107819 */ /* 0x000fe4000001140e */
[----:B------:R-:W-:-:S04]  /*0800*/  IADD3 R14, P0, PT, R11, R14, RZ ;  /* 0x0000000e0b0e7210 */ /* 0x000fc80007f1e0ff */
[----:B------:R-:W-:Y:S01]  /*0810*/  LEA.HI.X.SX32 R16, R11, R16, 0x1, P0 ;  /* 0x000000100b107211 */ /* 0x000fe200000f0eff */
[----:B------:R-:W-:-:S04]  /*0820*/  IMAD.WIDE.U32 R14, R14, 0x3, RZ ;  /* 0x000000030e0e7825 */ /* 0x000fc800078e00ff */
[----:B------:R-:W-:Y:S01]  /*0830*/  IMAD R11, R16, 0x3, RZ ;  /* 0x00000003100b7824 */ /* 0x000fe200078e02ff */
[----:B------:R-:W-:-:S03]  /*0840*/  LOP3.LUT R16, R10, UR15, R17, 0x12, !PT ;  /* 0x0000000f0a107c12 */ /* 0x000fc6000f8e1211 */
[----:B------:R-:W-:-:S05]  /*0850*/  IMAD.IADD R11, R15, 0x1, R11 ;  /* 0x000000010f0b7824 */ /* 0x000fca00078e020b */
[----:B------:R-:W-:-:S05]  /*0860*/  SHF.R.U64 R11, R14, 0x10, R11 ;  /* 0x000000100e0b7819 */ /* 0x000fca000000120b */
[----:B------:R-:W-:-:S05]  /*0870*/  IMAD.IADD R11, R16, 0x1, -R11 ;  /* 0x00000001100b7824 */ /* 0x000fca00078e0a0b */
[----:B------:R-:W-:-:S05]  /*0880*/  LOP3.LUT R11, R11, UR15, RZ, 0x30, !PT ;  /* 0x0000000f0b0b7c12 */ /* 0x000fca000f8e30ff */
[----:B------:R-:W-:-:S05]  /*0890*/  IMAD R11, R11, UR5, RZ ;  /* 0x000000050b0b7c24 */ /* 0x000fca000f8e02ff */
[----:B------:R-:W-:-:S04]  /*08a0*/  LOP3.LUT R11, R11, UR7, RZ, 0x3c, !PT ;  /* 0x000000070b0b7c12 */ /* 0x000fc8000f8e3cff */
[----:B------:R-:W-:-:S04]  /*08b0*/  SHF.L.U32 R11, R11, UR14, RZ ;  /* 0x0000000e0b0b7c19 */ /* 0x000fc800080006ff */
[----:B------:R-:W-:-:S04]  /*08c0*/  LOP3.LUT R11, R11, 0xffff, RZ, 0xc0, !PT ;  /* 0x0000ffff0b0b7812 */ /* 0x000fc800078ec0ff */
[----:B------:R-:W-:-:S05]  /*08d0*/  IADD3 R10, P0, PT, R11, R10, RZ ;  /* 0x0000000a0b0a7210 */ /* 0x000fca0007f1e0ff */
[----:B------:R-:W-:-:S08]  /*08e0*/  IMAD.X R13, RZ, RZ, R13, P0 ;  /* 0x000000ffff0d7224 */ /* 0x000fd000000e060d */
.L_x_7:
[----:B------:R-:W-:Y:S01]  /*08f0*/  LEA R11, P0, R10, R5, 0x10 ;  /* 0x000000050a0b7211 */ /* 0x000fe200078080ff */
[----:B------:R-:W-:-:S03]  /*0900*/  UMOV UR4, URZ ;  /* 0x000000ff00047c82 */ /* 0x000fc60008000000 */
[----:B------:R-:W-:Y:S02]  /*0910*/  LOP3.LUT R15, R11, 0xdeece66d, RZ, 0x3c, !PT ;  /* 0xdeece66d0b0f7812 */ /* 0x000fe400078e3cff */
[----:B------:R-:W-:-:S03]  /*0920*/  LEA.HI.X R10, R10, R0, R13, 0x10, P0 ;  /* 0x000000000a0a7211 */ /* 0x000fc600000f840d */
[----:B------:R-:W-:-:S04]  /*0930*/  IMAD.WIDE.U32 R8, R15, 0x772c5f11, R8 ;  /* 0x772c5f110f087825 */ /* 0x000fc800078e0008 */
[C---:B------:R-:W-:Y:S02]  /*0940*/  IMAD R9, R15.reuse, 0x32eb, R9 ;  /* 0x000032eb0f097824 */ /* 0x040fe400078e0209 */
[----:B------:R-:W-:-:S03]  /*0950*/  IMAD.WIDE.U32 R6, R15, -0x4b9ff597, R6 ;  /* 0xb4600a690f067825 */ /* 0x000fc600078e0006 */
[----:B------:R-:W-:Y:S01]  /*0960*/  SHF.R.U64 R8, R8, 0x10, R9 ;  /* 0x0000001008087819 */ /* 0x000fe20000001209 */
[----:B------:R-:W-:-:S03]  /*0970*/  IMAD R9, R15, 0xbb20, R7 ;  /* 0x0000bb200f097824 */ /* 0x000fc600078e0207 */
[----:B------:R-:W-:-:S04]  /*0980*/  LEA.HI R8, R8, R8, RZ, 0x1 ;  /* 0x0000000808087211 */ /* 0x000fc800078f08ff */
[----:B------:R-:W-:Y:S02]  /*0990*/  LOP3.LUT R7, R8, 0x1, RZ, 0xfc, !PT ;  /* 0x0000000108077812 */ /* 0x000fe400078efcff */
[----:B------:R-:W-:-:S03]  /*09a0*/  SHF.R.U64 R8, R6, 0x10, R9 ;  /* 0x0000001006087819 */ /* 0x000fc60000001209 */
[----:B------:R-:W-:Y:S01]  /*09b0*/  IMAD.WIDE.U32 R6, R7, -0x3, RZ ;  /* 0xfffffffd07067825 */ /* 0x000fe200078e00ff */
[----:B------:R-:W-:-:S03]  /*09c0*/  LEA.HI R8, R8, R8, RZ, 0x1 ;  /* 0x0000000808087211 */ /* 0x000fc600078f08ff */
[----:B------:R-:W-:Y:S01]  /*09d0*/  VIADD R7, R7, UR4 ;  /* 0x0000000407077c36 */ /* 0x000fe20008000000 */
[----:B------:R-:W-:-:S05]  /*09e0*/  LOP3.LUT R9, R8, 0x1, RZ, 0xfc, !PT ;  /* 0x0000000108097812 */ /* 0x000fca00078efcff */
[----:B------:R-:W-:Y:S01]  /*09f0*/  IMAD.WIDE.U32 R6, R9, 0x3, R6 ;  /* 0x0000000309067825 */ /* 0x000fe200078e0006 */
[----:B------:R-:W-:-:S03]  /*0a00*/  LOP3.LUT R9, R11, R2, RZ, 0x3c, !PT ;  /* 0x000000020b097212 */ /* 0x000fc600078e3cff */
[----:B------:R-:W-:-:S05]  /*0a10*/  VIADD R7, R7, UR4 ;  /* 0x0000000407077c36 */ /* 0x000fca0008000000 */
[----:B------:R-:W-:Y:S02]  /*0a20*/  SHF.R.U64 R8, R6, 0x10, R7 ;  /* 0x0000001006087819 */ /* 0x000fe40000001207 */
[----:B------:R-:W-:Y:S02]  /*0a30*/  SHF.R.U64 R7, R9, 0x10, R10 ;  /* 0x0000001009077819 */ /* 0x000fe4000000120a */
[----:B------:R-:W-:-:S04]  /*0a40*/  LOP3.LUT R8, R8, 0xffff, RZ, 0xc0, !PT ;  /* 0x0000ffff08087812 */ /* 0x000fc800078ec0ff */
[----:B------:R-:W-:-:S04]  /*0a50*/  IADD3 R8, P0, PT, -R8, R7, RZ ;  /* 0x0000000708087210 */ /* 0x000fc80007f1e1ff */
[----:B------:R-:W-:-:S05]  /*0a60*/  LEA.HI.X R6, R10, 0xffffffff, RZ, 0x10, P0 ;  /* 0xffffffff0a067811 */ /* 0x000fca00000f84ff */
[----:B------:R-:W-:Y:S02]  /*0a70*/  IMAD R9, R6, UR10, RZ ;  /* 0x0000000a06097c24 */ /* 0x000fe4000f8e02ff */
[----:B------:R-:W-:-:S04]  /*0a80*/  IMAD.WIDE.U32 R6, R8, UR10, RZ ;  /* 0x0000000a08067c25 */ /* 0x000fc8000f8e00ff */
[----:B------:R-:W-:Y:S02]  /*0a90*/  IMAD R9, R8, UR11, R9 ;  /* 0x0000000b08097c24 */ /* 0x000fe4000f8e0209 */
[----:B------:R-:W-:Y:S02]  /*0aa0*/  IMAD.U32 R8, RZ, RZ, UR17 ;  /* 0x00000011ff087e24 */ /* 0x000fe4000f8e00ff */
[----:B------:R-:W-:-:S05]  /*0ab0*/  IMAD.IADD R7, R7, 0x1, R9 ;  /* 0x0000000107077824 */ /* 0x000fca00078e0209 */
[-CC-:B------:R-:W-:Y:S02]  /*0ac0*/  SHF.R.U64 R13, R6, R12.reuse, R7.reuse ;  /* 0x0000000c060d7219 */ /* 0x180fe40000001207 */
[----:B------:R-:W-:Y:S02]  /*0ad0*/  SHF.R.U32.HI R12, RZ, R12, R7 ;  /* 0x0000000cff0c7219 */ /* 0x000fe40000011607 */
[----:B------:R-:W-:Y:S02]  /*0ae0*/  LOP3.LUT R13, R8, 0x5, R13, 0x6, !PT ;  /* 0x00000005080d7812 */ /* 0x000fe400078e060d */
[----:B------:R-:W-:Y:S02]  /*0af0*/  LOP3.LUT R12, R12, UR16, RZ, 0x30, !PT ;  /* 0x000000100c0c7c12 */ /* 0x000fe4000f8e30ff */
[----:B------:R-:W-:-:S04]  /*0b00*/  ISETP.GT.U32.AND P0, PT, R13, 0xffff, PT ;  /* 0x0000ffff0d00780c */ /* 0x000fc80003f04070 */
[----:B------:R-:W-:-:S13]  /*0b10*/  ISETP.GT.U32.AND.EX P0, PT, R12, RZ, PT, P0 ;  /* 0x000000ff0c00720c */ /* 0x000fda0003f04100 */
[----:B------:R-:W-:Y:S05]  /*0b20*/  @P0 BRA `(.L_x_6) ;  /* 0x0000000400540947 */ /* 0x000fea0003800000 */
.L_x_10:
[----:B0-----:R-:W-:Y:S01]  /*0b30*/  IADD3 R6, P0, PT, RZ, R11, RZ ;  /* 0x0000000bff067210 */ /* 0x001fe20007f1e0ff */
[----:B------:R-:W-:Y:S01]  /*0b40*/  IMAD.MOV.U32 R18, RZ, RZ, -0x19460000 ;  /* 0xe6ba0000ff127424 */ /* 0x000fe200078e00ff */
[----:B------:R-:W-:Y:S01]  /*0b50*/  BSSY.RECONVERGENT B2, `(.L_x_8) ;  /* 0x0000051000027945 */ /* 0x000fe20003800200 */
[----:B------:R-:W-:Y:S01]  /*0b60*/  IMAD.MOV.U32 R19, RZ, RZ, 0x40942d ;  /* 0x0040942dff137424 */ /* 0x000fe200078e00ff */
[----:B------:R-:W-:Y:S01]  /*0b70*/  LOP3.LUT R17, R6, 0xdeece66d, RZ, 0x3c, !PT ;  /* 0xdeece66d06117812 */ /* 0x000fe200078e3cff */
[----:B------:R-:W-:Y:S02]  /*0b80*/  IMAD.X R7, R13, 0x1, R10, P0 ;  /* 0x000000010d077824 */ /* 0x000fe400000e060a */
[----:B------:R-:W-:Y:S02]  /*0b90*/  IMAD.MOV.U32 R14, RZ, RZ, 0xb0000 ;  /* 0x000b0000ff0e7424 */ /* 0x000fe400078e00ff */
[----:B------:R-:W-:Y:S01]  /*0ba0*/  IMAD.HI.U32 R18, R17, 0xa690000, R18 ;  /* 0x0a69000011127827 */ /* 0x000fe200078e0012 */
[----:B------:R-:W-:-:S03]  /*0bb0*/  LOP3.LUT R16, R7, 0xffff, RZ, 0xc0, !PT ;  /* 0x0000ffff07107812 */ /* 0x000fc600078ec0ff */
[----:B------:R-:W-:Y:S01]  /*0bc0*/  IMAD.MOV.U32 R15, RZ, RZ, 0x0 ;  /* 0x00000000ff0f7424 */ /* 0x000fe200078e00ff */
[----:B------:R-:W-:Y:S01]  /*0bd0*/  LOP3.LUT R16, R16, 0x5, RZ, 0x3c, !PT ;  /* 0x0000000510107812 */ /* 0x000fe200078e3cff */
[----:B------:R-:W-:Y:S02]  /*0be0*/  IMAD.MOV.U32 R8, RZ, RZ, -0x32fc0000 ;  /* 0xcd040000ff087424 */ /* 0x000fe400078e00ff */
[----:B------:R-:W-:Y:S02]  /*0bf0*/  IMAD.MOV.U32 R9, RZ, RZ, 0x2d3873c4 ;  /* 0x2d3873c4ff097424 */ /* 0x000fe400078e00ff */
[C---:B------:R-:W-:Y:S02]  /*0c00*/  IMAD R20, R16.reuse, 0xa690000, RZ ;  /* 0x0a69000010147824 */ /* 0x040fe400078e02ff */
[----:B------:R-:W-:Y:S02]  /*0c10*/  IMAD R22, R16, 0x5f110000, RZ ;  /* 0x5f11000010167824 */ /* 0x000fe400078e02ff */
[----:B------:R-:W-:-:S02]  /*0c20*/  IMAD R19, R17, -0x44df4ba0, R20 ;  /* 0xbb20b46011137824 */ /* 0x000fc400078e0214 */
[----:B------:R-:W-:-:S04]  /*0c30*/  IMAD.HI.U32 R14, R17, -0x19930000, R14 ;  /* 0xe66d0000110e7827 */ /* 0x000fc800078e000e */
[----:B------:R-:W-:Y:S02]  /*0c40*/  IMAD.IADD R18, R18, 0x1, R19 ;  /* 0x0000000112127824 */ /* 0x000fe400078e0213 */
[----:B------:R-:W-:Y:S02]  /*0c50*/  IMAD R20, R16, -0x19930000, RZ ;  /* 0xe66d000010147824 */ /* 0x000fe400078e02ff */
[C---:B------:R-:W-:Y:S01]  /*0c60*/  IMAD.HI.U32 R15, R17.reuse, 0x5f110000, R8 ;  /* 0x5f110000110f7827 */ /* 0x040fe200078e0008 */
[----:B------:R-:W-:Y:S02]  /*0c70*/  SHF.R.S32.HI R19, RZ, 0x1f, R18 ;  /* 0x0000001fff137819 */ /* 0x000fe40000011412 */
[----:B------:R-:W-:Y:S01]  /*0c80*/  IADD3 R18, P0, PT, RZ, R18, RZ ;  /* 0x00000012ff127210 */ /* 0x000fe20007f1e0ff */
[----:B------:R-:W-:Y:S02]  /*0c90*/  IMAD R22, R17, 0x32eb772c, R22 ;  /* 0x32eb772c11167824 */ /* 0x000fe400078e0216 */
[----:B------:R-:W-:-:S02]  /*0ca0*/  IMAD.MOV.U32 R8, RZ, RZ, 0x593d0000 ;  /* 0x593d0000ff087424 */ /* 0x000fc400078e00ff */
[----:B------:R-:W-:Y:S02]  /*0cb0*/  IMAD.MOV.U32 R9, RZ, RZ, 0xaa8544e ;  /* 0x0aa8544eff097424 */ /* 0x000fe400078e00ff */
[----:B------:R-:W-:Y:S02]  /*0cc0*/  IMAD R20, R17, 0x5deec, R20 ;  /* 0x0005deec11147824 */ /* 0x000fe400078e0214 */
[----:B------:R-:W-:Y:S02]  /*0cd0*/  IMAD R16, R16, -0x3b4b0000, RZ ;  /* 0xc4b5000010107824 */ /* 0x000fe400078e02ff */
[----:B------:R-:W-:Y:S02]  /*0ce0*/  IMAD.IADD R15, R15, 0x1, R22 ;  /* 0x000000010f0f7824 */ /* 0x000fe400078e0216 */
[----:B------:R-:W-:Y:S01]  /*0cf0*/  IMAD.HI.U32 R21, R17, -0x3b4b0000, R8 ;  /* 0xc4b5000011157827 */ /* 0x000fe200078e0008 */
[----:B------:R-:W-:-:S03]  /*0d00*/  IADD3.X R9, PT, PT, R19, R14, R20, P0, !PT ;  /* 0x0000000e13097210 */ /* 0x000fc600007fe414 */
[----:B------:R-:W-:Y:S01]  /*0d10*/  IMAD R17, R17, -0x2b6742f6, R16 ;  /* 0xd498bd0a11117824 */ /* 0x000fe200078e0210 */
[----:B------:R-:W-:Y:S02]  /*0d20*/  SHF.R.S32.HI R16, RZ, 0x1f, R15 ;  /* 0x0000001fff107819 */ /* 0x000fe4000001140f */
[----:B------:R-:W-:Y:S02]  /*0d30*/  IADD3 R15, P1, PT, RZ, R15, RZ ;  /* 0x0000000fff0f7210 */ /* 0x000fe40007f3e0ff */
[----:B------:R-:W-:Y:S02]  /*0d40*/  LEA.HI R8, P0, R9, R18, RZ, 0x1 ;  /* 0x0000001209087211 */ /* 0x000fe400078108ff */
[----:B------:R-:W-:-:S03]  /*0d50*/  IADD3.X R16, PT, PT, R16, R21, R17, P1, !PT ;  /* 0x0000001510107210 */ /* 0x000fc60000ffe411 */
[----:B------:R-:W-:Y:S01]  /*0d60*/  IMAD.X R17, RZ, RZ, R9, P0 ;  /* 0x000000ffff117224 */ /* 0x000fe200000e0609 */
[----:B------:R-:W-:-:S04]  /*0d70*/  LEA.HI R15, P0, R16, R15, RZ, 0x1 ;  /* 0x0000000f100f7211 */ /* 0x000fc800078108ff */
[--C-:B------:R-:W-:Y:S01]  /*0d80*/  SHF.R.U32.HI R9, RZ, 0x1, R17.reuse ;  /* 0x00000001ff097819 */ /* 0x100fe20000011611 */
[----:B------:R-:W-:Y:S01]  /*0d90*/  IMAD.X R16, RZ, RZ, R16, P0 ;  /* 0x000000ffff107224 */ /* 0x000fe200000e0610 */
[----:B------:R-:W-:Y:S02]  /*0da0*/  SHF.R.U64 R8, R8, 0x1, R17 ;  /* 0x0000000108087819 */ /* 0x000fe40000001211 */
[----:B------:R-:W-:Y:S01]  /*0db0*/  IADD3 R13, P0, PT, R13, UR8, RZ ;  /* 0x000000080d0d7c10 */ /* 0x000fe2000ff1e0ff */
[----:B------:R-:W-:Y:S01]  /*0dc0*/  IMAD R17, R9, 0x6, RZ ;  /* 0x0000000609117824 */ /* 0x000fe200078e02ff */
[--C-:B------:R-:W-:Y:S01]  /*0dd0*/  SHF.R.U32.HI R14, RZ, 0x1, R16.reuse ;  /* 0x00000001ff0e7819 */ /* 0x100fe20000011610 */
[----:B------:R-:W-:Y:S01]  /*0de0*/  IMAD.WIDE.U32 R8, R8, 0x6, RZ ;  /* 0x0000000608087825 */ /* 0x000fe200078e00ff */
[----:B------:R-:W-:Y:S02]  /*0df0*/  SHF.R.U64 R15, R15, 0x1, R16 ;  /* 0x000000010f0f7819 */ /* 0x000fe40000001210 */
[----:B------:R-:W-:Y:S01]  /*0e00*/  IADD3.X R12, PT, PT, R12, UR19, RZ, P0, !PT ;  /* 0x000000130c0c7c10 */ /* 0x000fe200087fe4ff */
[----:B------:R-:W-:Y:S01]  /*0e10*/  IMAD.IADD R9, R9, 0x1, R17 ;  /* 0x0000000109097824 */ /* 0x000fe200078e0211 */
[----:B------:R-:W-:Y:S01]  /*0e20*/  ISETP.GE.U32.AND P1, PT, R13, 0x10000, PT ;  /* 0x000100000d00780c */ /* 0x000fe20003f26070 */
[----:B------:R-:W-:-:S02]  /*0e30*/  IMAD R14, R14, -0x6, RZ ;  /* 0xfffffffa0e0e7824 */ /* 0x000fc400078e02ff */
[----:B------:R-:W-:Y:S01]  /*0e40*/  IMAD.WIDE.U32 R8, R15, -0x6, R8 ;  /* 0xfffffffa0f087825 */ /* 0x000fe200078e0008 */
[----:B------:R-:W-:-:S03]  /*0e50*/  ISETP.GE.U32.AND.EX P1, PT, R12, RZ, PT, P1 ;  /* 0x000000ff0c00720c */ /* 0x000fc60003f26110 */
[----:B------:R-:W-:Y:S01]  /*0e60*/  IMAD R17, R15, 0xffff, R14 ;  /* 0x0000ffff0f117824 */ /* 0x000fe200078e020e */
[----:B------:R-:W-:-:S03]  /*0e70*/  LOP3.LUT R15, R8, R6, RZ, 0x3c, !PT ;  /* 0x00000006080f7212 */ /* 0x000fc600078e3cff */
[----:B------:R-:W-:Y:S01]  /*0e80*/  IMAD.IADD R9, R9, 0x1, R17 ;  /* 0x0000000109097824 */ /* 0x000fe200078e0211 */
[----:B------:R-:W-:-:S04]  /*0e90*/  ISETP.NE.U32.AND P0, PT, R15, R2, PT ;  /* 0x000000020f00720c */ /* 0x000fc80003f05070 */
[----:B------:R-:W-:-:S04]  /*0ea0*/  LOP3.LUT R9, R9, 0xffff, R7, 0x48, !PT ;  /* 0x0000ffff09097812 */ /* 0x000fc800078e4807 */
[----:B------:R-:W-:-:S13]  /*0eb0*/  ISETP.NE.AND.EX P0, PT, R9, R3, PT, P0 ;  /* 0x000000030900720c */ /* 0x000fda0003f05300 */
[----:B------:R-:W-:Y:S05]  /*0ec0*/  @P0 BRA `(.L_x_9) ;  /* 0x0000000000640947 */ /* 0x000fea0003800000 */
[----:B------:R-:W0:Y:S01]  /*0ed0*/  S2R R14, SR_LANEID ;  /* 0x00000000000e7919 */ /* 0x000e220000000000 */
[----:B------:R-:W-:Y:S01]  /*0ee0*/  VOTEU.ANY UR9, UPT, PT ;  /* 0x0000000000097886 */ /* 0x000fe200038e0100 */
[----:B------:R-:W1:Y:S01]  /*0ef0*/  LDC.64 R8, c[0x0][0x390] ;  /* 0x0000e400ff087b82 */ /* 0x000e620000000a00 */
[----:B------:R-:W0:Y:S01]  /*0f00*/  FLO.U32 R21, UR9 ;  /* 0x0000000900157d00 */ /* 0x000e2200080e0000 */
[----:B------:R-:W-:Y:S01]  /*0f10*/  UPOPC UR10, UR9 ;  /* 0x00000009000a72bf */ /* 0x000fe20008000000 */
[----:B------:R-:W-:-:S03]  /*0f20*/  UMOV UR4, URZ ;  /* 0x000000ff00047c82 */ /* 0x000fc60008000000 */
[----:B------:R-:W-:-:S04]  /*0f30*/  UIMAD.WIDE.U32 UR10, UR10, 0x1, URZ ;  /* 0x000000010a0a78a5 */ /* 0x000fc8000f8e00ff */
[----:B------:R-:W-:Y:S02]  /*0f40*/  UIADD3 UR4, UPT, UPT, UR11, UR4, URZ ;  /* 0x000000040b047290 */ /* 0x000fe4000fffe0ff */
[----:B------:R-:W-:-:S04]  /*0f50*/  IMAD.U32 R15, RZ, RZ, UR11 ;  /* 0x0000000bff0f7e24 */ /* 0x000fc8000f8e00ff */
[----:B------:R-:W-:Y:S01]  /*0f60*/  IMAD.U32 R15, RZ, RZ, UR4 ;  /* 0x00000004ff0f7e24 */ /* 0x000fe2000f8e00ff */
[----:B0-----:R-:W-:Y:S01]  /*0f70*/  ISETP.EQ.U32.AND P0, PT, R21, R14, PT ;  /* 0x0000000e1500720c */ /* 0x001fe20003f02070 */
[----:B------:R-:W-:Y:S01]  /*0f80*/  IMAD.U32 R14, RZ, RZ, UR10 ;  /* 0x0000000aff0e7e24 */ /* 0x000fe2000f8e00ff */
[----:B------:R-:W0:Y:S01]  /*0f90*/  S2R R18, SR_LTMASK ;  /* 0x0000000000127919 */ /* 0x000e220000003900 */
[----:B------:R-:W2:Y:S10]  /*0fa0*/  LDCU.64 UR10, c[0x0][0x398] ;  /* 0x00007300ff0a77ac */ /* 0x000eb40008000a00 */
[----:B-1----:R-:W3:Y:S01]  /*0fb0*/  @P0 ATOMG.E.ADD.64.STRONG.GPU PT, R8, desc[UR12][R8.64], R14 ;  /* 0x8000000e080809a8 */ /* 0x002ee200081ef50c */
[----:B------:R-:W-:Y:S01]  /*0fc0*/  UMOV UR4, URZ ;  /* 0x000000ff00047c82 */ /* 0x000fe20008000000 */
[----:B0-----:R-:W-:-:S04]  /*0fd0*/  LOP3.LUT R20, R18, UR9, RZ, 0xc0, !PT ;  /* 0x0000000912147c12 */ /* 0x001fc8000f8ec0ff */
[----:B------:R-:W0:Y:S01]  /*0fe0*/  POPC R19, R20 ;  /* 0x0000001400137309 */ /* 0x000e220000000000 */
[----:B---3--:R-:W-:Y:S04]  /*0ff0*/  SHFL.IDX PT, R16, R8, R21, 0x1f ;  /* 0x00001f1508107589 */ /* 0x008fe800000e0000 */
[----:B------:R-:W0:Y:S02]  /*1000*/  SHFL.IDX PT, R17, R9, R21, 0x1f ;  /* 0x00001f1509117589 */ /* 0x000e2400000e0000 */
[----:B0-----:R-:W-:-:S04]  /*1010*/  IMAD.WIDE.U32 R16, R19, 0x1, R16 ;  /* 0x0000000113107825 */ /* 0x001fc800078e0010 */
[----:B------:R-:W-:Y:S01]  /*1020*/  VIADD R17, R17, UR4 ;  /* 0x0000000411117c36 */ /* 0x000fe20008000000 */
[----:B--2---:R-:W-:-:S04]  /*1030*/  LEA R18, P0, R16, UR10, 0x3 ;  /* 0x0000000a10127c11 */ /* 0x004fc8000f8018ff */
[----:B------:R-:W-:-:S05]  /*1040*/  LEA.HI.X R19, R16, UR11, R17, 0x3, P0 ;  /* 0x0000000b10137c11 */ /* 0x000fca00080f1c11 */
[----:B------:R0:W-:Y:S04]  /*1050*/  STG.E.64 desc[UR12][R18.64], R6 ;  /* 0x0000000612007986 */ /* 0x0001e8000c101b0c */
.L_x_9:
[----:B------:R-:W-:Y:S05]  /*1060*/  BSYNC.RECONVERGENT B2 ;  /* 0x0000000000027941 */ /* 0x000fea0003800200 */
.L_x_8:
[----:B------:R-:W-:Y:S05]  /*1070*/  @!P1 BRA `(.L_x_10) ;  /* 0xfffffff800ac9947 */ /* 0x000fea000383ffff */
.L_x_6:
[----:B------:R-:W-:Y:S05]  /*1080*/  BSYNC.RECONVERGENT B1 ;  /* 0x0000000000017941 */ /* 0x000fea0003800200 */
.L_x_5:
[----:B0-----:R-:W-:Y:S01]  /*1090*/  VIADD R6, R4, 0x3 ;  /* 0x0000000304067836 */ /* 0x001fe20000000000 */
[----:B------:R-:W-:Y:S01]  /*10a0*/  LOP3.LUT R7, R5, 0xffff, R2, 0x78, !PT ;  /* 0x0000ffff05077812 */ /* 0x000fe200078e7802 */
[----:B------:R-:W-:Y:S03]  /*10b0*/  BSSY.RECONVERGENT B1, `(.L_x_11) ;  /* 0x0000014000017945 */ /* 0x000fe60003800200 */
[----:B------:R-:W-:-:S04]  /*10c0*/  LOP3.LUT R6, R6, 0xffff, RZ, 0xc0, !PT ;  /* 0x0000ffff06067812 */ /* 0x000fc800078ec0ff */
[----:B------:R-:W-:Y:S01]  /*10d0*/  IADD3 R10, P0, PT, -R6, R7, RZ ;  /* 0x00000007060a7210 */ /* 0x000fe20007f1e1ff */
[----:B------:R-:W-:Y:S01]  /*10e0*/  IMAD.MOV.U32 R7, RZ, RZ, RZ ;  /* 0x000000ffff077224 */ /* 0x000fe200078e00ff */
[----:B------:R-:W0:Y:S02]  /*10f0*/  LDC R6, c[0x0][0x3a0] ;  /* 0x0000e800ff067b82 */ /* 0x000e240000000800 */
[----:B------:R-:W-:Y:S02]  /*1100*/  IADD3 R8, P1, PT, R10, -0x1, RZ ;  /* 0xffffffff0a087810 */ /* 0x000fe40007f3e0ff */
[----:B------:R-:W-:Y:S02]  /*1110*/  IADD3.X R12, PT, PT, R0, -0x1, RZ, P0, !PT ;  /* 0xffffffff000c7810 */ /* 0x000fe400007fe4ff */
[----:B------:R-:W-:Y:S02]  /*1120*/  LOP3.LUT R8, R8, R10, RZ, 0x3c, !PT ;  /* 0x0000000a08087212 */ /* 0x000fe400078e3cff */
[----:B------:R-:W-:-:S02]  /*1130*/  IADD3.X R9, PT, PT, R12, -0x1, RZ, P1, !PT ;  /* 0xffffffff0c097810 */ /* 0x000fc40000ffe4ff */
[----:B------:R-:W-:Y:S02]  /*1140*/  ISETP.NE.U32.AND P0, PT, R8, 0x1, PT ;  /* 0x000000010800780c */ /* 0x000fe40003f05070 */
[----:B------:R-:W-:-:S04]  /*1150*/  LOP3.LUT R9, R9, R12, RZ, 0x3c, !PT ;  /* 0x0000000c09097212 */ /* 0x000fc800078e3cff */
[----:B------:R-:W-:-:S13]  /*1160*/  ISETP.NE.AND.EX P0, PT, R9, RZ, PT, P0 ;  /* 0x000000ff0900720c */ /* 0x000fda0003f05300 */
[----:B------:R-:W-:Y:S05]  /*1170*/  @!P0 BRA `(.L_x_12) ;  /* 0x00000000001c8947 */ /* 0x000fea0003800000 */
[----:B------:R-:W-:-:S07]  /*1180*/  IMAD.MOV.U32 R7, RZ, RZ, RZ ;  /* 0x000000ffff077224 */ /* 0x000fce00078e00ff */
.L_x_13:
[C---:B------:R-:W-:Y:S01]  /*1190*/  ISETP.GT.U32.AND P0, PT, R8.reuse, 0x3, PT ;  /* 0x000000030800780c */ /* 0x040fe20003f04070 */
[----:B------:R-:W-:Y:S01]  /*11a0*/  VIADD R7, R7, 0x1 ;  /* 0x0000000107077836 */ /* 0x000fe20000000000 */
[--C-:B------:R-:W-:Y:S02]  /*11b0*/  SHF.R.U64 R8, R8, 0x1, R9.reuse ;  /* 0x0000000108087819 */ /* 0x100fe40000001209 */
[----:B------:R-:W-:Y:S02]  /*11c0*/  ISETP.GT.U32.AND.EX P0, PT, R9, RZ, PT, P0 ;  /* 0x000000ff0900720c */ /* 0x000fe40003f04100 */
[----:B------:R-:W-:-:S11]  /*11d0*/  SHF.R.U32.HI R9, RZ, 0x1, R9 ;  /* 0x00000001ff097819 */ /* 0x000fd60000011609 */
[----:B------:R-:W-:Y:S05]  /*11e0*/  @P0 BRA `(.L_x_13) ;  /* 0xfffffffc00e80947 */ /* 0x000fea000383ffff */
.L_x_12:
[----:B------:R-:W-:Y:S05]  /*11f0*/  BSYNC.RECONVERGENT B1 ;  /* 0x0000000000017941 */ /* 0x000fea0003800200 */
.L_x_11:
        /* <DEDUP_REMOVED lines=18> */
[----:B------:R-:W-:Y:S01]  /*1320*/  LEA.HI.X R14, R10, R0, R7, 0x10, P0 ;  /* 0x000000000a0e7211 */ /* 0x000fe200000f8407 */
[----:B------:R-:W-:Y:S02]  /*1330*/  IMAD.MOV.U32 R13, RZ, RZ, 0x2d38 ;  /* 0x00002d38ff0d7424 */ /* 0x000fe400078e00ff */
[----:B------:R-:W-:Y:S01]  /*1340*/  IMAD.MOV.U32 R8, RZ, RZ, -0x6bd21946 ;  /* 0x942de6baff087424 */ /* 0x000fe200078e00ff */
[----:B------:R-:W-:Y:S01]  /*1350*/  LOP3.LUT R14, R9, 0x5, R14, 0x6, !PT ;  /* 0x00000005090e7812 */ /* 0x000fe200078e060e */
[----:B------:R-:W-:Y:S01]  /*1360*/  IMAD.MOV.U32 R9, RZ, RZ, 0x40 ;  /* 0x00000040ff097424 */ /* 0x000fe200078e00ff */
[----:B------:R-:W-:Y:S01]  /*1370*/  LOP3.LUT R11, R12, 0xdeece66d, R11, 0x6, !PT ;  /* 0xdeece66d0c0b7812 */ /* 0x000fe200078e060b */
[----:B------:R-:W-:-:S02]  /*1380*/  IMAD.MOV.U32 R12, RZ, RZ, 0x73c4cd04 ;  /* 0x73c4cd04ff0c7424 */ /* 0x000fc400078e00ff */
[C---:B------:R-:W-:Y:S02]  /*1390*/  IMAD R16, R14.reuse, 0x772c5f11, RZ ;  /* 0x772c5f110e107824 */ /* 0x040fe400078e02ff */
[----:B------:R-:W-:Y:S02]  /*13a0*/  IMAD R14, R14, -0x4b9ff597, RZ ;  /* 0xb4600a690e0e7824 */ /* 0x000fe400078e02ff */
[----:B------:R-:W-:-:S04]  /*13b0*/  IMAD.WIDE.U32 R12, R11, 0x772c5f11, R12 ;  /* 0x772c5f110b0c7825 */ /* 0x000fc800078e000c */
[C---:B------:R-:W-:Y:S02]  /*13c0*/  IMAD R17, R11.reuse, 0x32eb, R16 ;  /* 0x000032eb0b117824 */ /* 0x040fe400078e0210 */
[----:B------:R-:W-:-:S04]  /*13d0*/  IMAD.WIDE.U32 R8, R11, -0x4b9ff597, R8 ;  /* 0xb4600a690b087825 */ /* 0x000fc800078e0008 */
[----:B------:R-:W-:Y:S02]  /*13e0*/  IMAD R15, R11, 0xbb20, R14 ;  /* 0x0000bb200b0f7824 */ /* 0x000fe400078e020e */
[----:B------:R-:W-:Y:S02]  /*13f0*/  IMAD.IADD R11, R13, 0x1, R17 ;  /* 0x000000010d0b7824 */ /* 0x000fe400078e0211 */
[----:B------:R-:W-:-:S03]  /*1400*/  IMAD.IADD R13, R9, 0x1, R15 ;  /* 0x00000001090d7824 */ /* 0x000fc600078e020f */
[----:B------:R-:W-:Y:S02]  /*1410*/  SHF.R.U64 R9, R12, 0x10, R11 ;  /* 0x000000100c097819 */ /* 0x000fe4000000120b */
[----:B------:R-:W-:Y:S02]  /*1420*/  SHF.R.U64 R8, R8, 0x10, R13 ;  /* 0x0000001008087819 */ /* 0x000fe4000000120d */
[----:B------:R-:W-:Y:S02]  /*1430*/  LEA.HI R9, R9, R9, RZ, 0x1 ;  /* 0x0000000909097211 */ /* 0x000fe400078f08ff */
[----:B------:R-:W-:Y:S02]  /*1440*/  LEA.HI R8, R8, R8, RZ, 0x1 ;  /* 0x0000000808087211 */ /* 0x000fe400078f08ff */
[----:B------:R-:W-:Y:S02]  /*1450*/  LOP3.LUT R9, R9, 0x1, RZ, 0xcf, !PT ;  /* 0x0000000109097812 */ /* 0x000fe400078ecfff */
[----:B------:R-:W-:-:S02]  /*1460*/  LOP3.LUT R8, R8, 0x1, RZ, 0xfc, !PT ;  /* 0x0000000108087812 */ /* 0x000fc400078efcff */
[----:B------:R-:W-:Y:S02]  /*1470*/  SHF.R.S32.HI R11, RZ, 0x1f, R9 ;  /* 0x0000001fff0b7819 */ /* 0x000fe40000011409 */
[----:B------:R-:W-:Y:S02]  /*1480*/  IADD3 R9, P0, PT, R8, R9, RZ ;  /* 0x0000000908097210 */ /* 0x000fe40007f1e0ff */
[----:B------:R-:W-:Y:S02]  /*1490*/  SHF.R.U64 R13, R2, 0x10, RZ ;  /* 0x00000010020d7819 */ /* 0x000fe400000012ff */
[----:B------:R-:W-:Y:S01]  /*14a0*/  LEA.HI.X.SX32 R11, R8, R11, 0x1, P0 ;  /* 0x0000000b080b7211 */ /* 0x000fe200000f0eff */
[----:B------:R-:W-:-:S04]  /*14b0*/  IMAD.WIDE.U32 R8, R9, 0x3, RZ ;  /* 0x0000000309087825 */ /* 0x000fc800078e00ff */
[----:B------:R-:W-:-:S04]  /*14c0*/  IMAD R11, R11, 0x3, RZ ;  /* 0x000000030b0b7824 */ /* 0x000fc800078e02ff */
[----:B------:R-:W-:Y:S01]  /*14d0*/  IMAD.IADD R9, R9, 0x1, R11 ;  /* 0x0000000109097824 */ /* 0x000fe200078e020b */
[----:B------:R-:W-:-:S04]  /*14e0*/  LOP3.LUT R11, R10, UR15, R13, 0x12, !PT ;  /* 0x0000000f0a0b7c12 */ /* 0x000fc8000f8e120d */
        /* <DEDUP_REMOVED lines=9> */
.L_x_16:
[C---:B------:R-:W-:Y:S01]  /*1580*/  LEA R11, P0, R10.reuse, R5, 0x10 ;  /* 0x000000050a0b7211 */ /* 0x040fe200078080ff */
[----:B------:R-:W-:Y:S01]  /*1590*/  IMAD.MOV.U32 R8, RZ, RZ, 0x73c4cd04 ;  /* 0x73c4cd04ff087424 */ /* 0x000fe200078e00ff */
[----:B------:R-:W-:Y:S01]  /*15a0*/  UMOV UR4, URZ ;  /* 0x000000ff00047c82 */ /* 0x000fe20008000000 */
[----:B------:R-:W-:Y:S01]  /*15b0*/  IMAD.MOV.U32 R9, RZ, RZ, 0x2d38 ;  /* 0x00002d38ff097424 */ /* 0x000fe200078e00ff */
[----:B------:R-:W-:Y:S01]  /*15c0*/  LOP3.LUT R15, R11, 0xdeece66d, RZ, 0x3c, !PT ;  /* 0xdeece66d0b0f7812 */ /* 0x000fe200078e3cff */
[----:B------:R-:W-:Y:S01]  /*15d0*/  IMAD.MOV.U32 R12, RZ, RZ, -0x6bd21946 ;  /* 0x942de6baff0c7424 */ /* 0x000fe200078e00ff */
[----:B------:R-:W-:Y:S01]  /*15e0*/  LEA.HI.X R10, R10, R0, R7, 0x10, P0 ;  /* 0x000000000a0a7211 */ /* 0x000fe200000f8407 */
[----:B------:R-:W-:Y:S02]  /*15f0*/  IMAD.MOV.U32 R13, RZ, RZ, 0x40 ;  /* 0x00000040ff0d7424 */ /* 0x000fe400078e00ff */
[----:B------:R-:W-:-:S04]  /*1600*/  IMAD.WIDE.U32 R8, R15, 0x772c5f11, R8 ;  /* 0x772c5f110f087825 */ /* 0x000fc800078e0008 */
[----:B------:R-:W-:-:S05]  /*1610*/  IMAD R9, R15, 0x32eb, R9 ;  /* 0x000032eb0f097824 */ /* 0x000fca00078e0209 */
[----:B------:R-:W-:Y:S01]  /*1620*/  SHF.R.U64 R14, R8, 0x10, R9 ;  /* 0x00000010080e7819 */ /* 0x000fe20000001209 */
[----:B------:R-:W-:-:S03]  /*1630*/  IMAD.WIDE.U32 R8, R15, -0x4b9ff597, R12 ;  /* 0xb4600a690f087825 */ /* 0x000fc600078e000c */
[----:B------:R-:W-:Y:S01]  /*1640*/  LEA.HI R12, R14, R14, RZ, 0x1 ;  /* 0x0000000e0e0c7211 */ /* 0x000fe200078f08ff */
[----:B------:R-:W-:Y:S02]  /*1650*/  IMAD R13, R15, 0xbb20, R9 ;  /* 0x0000bb200f0d7824 */ /* 0x000fe400078e0209 */
[----:B------:R-:W-:Y:S01]  /*1660*/  IMAD.U32 R14, RZ, RZ, UR17 ;  /* 0x00000011ff0e7e24 */ /* 0x000fe2000f8e00ff */
        /* <DEDUP_REMOVED lines=16> */
[----:B------:R-:W-:-:S04]  /*1770*/  IMAD R7, R7, UR11, R12 ;  /* 0x0000000b07077c24 */ /* 0x000fc8000f8e020c */
        /* <DEDUP_REMOVED lines=8> */
.L_x_19:
        /* <DEDUP_REMOVED lines=83> */
.L_x_18:
[----:B------:R-:W-:Y:S05]  /*1d30*/  BSYNC.RECONVERGENT B2 ;  /* 0x0000000000027941 */ /* 0x000fea0003800200 */
.L_x_17:
[----:B------:R-:W-:Y:S05]  /*1d40*/  @!P1 BRA `(.L_x_19) ;  /* 0xfffffff800ac9947 */ /* 0x000fea000383ffff */
.L_x_15:
[----:B------:R-:W-:Y:S05]  /*1d50*/  BSYNC.RECONVERGENT B1 ;  /* 0x0000000000017941 */ /* 0x000fea0003800200 */
.L_x_14:
        /* <DEDUP_REMOVED lines=16> */
.L_x_22:
[C---:B------:R-:W-:Y:S01]  /*1e60*/  ISETP.GT.U32.AND P0, PT, R8.reuse, 0x3, PT ;  /* 0x000000030800780c */ /* 0x040fe20003f04070 */
[----:B------:R-:W-:Y:S01]  /*1e70*/  VIADD R7, R7, 0x1 ;  /* 0x0000000107077836 */ /* 0x000fe20000000000 */
[--C-:B------:R-:W-:Y:S02]  /*1e80*/  SHF.R.U64 R8, R8, 0x1, R9.reuse ;  /* 0x0000000108087819 */ /* 0x100fe40000001209 */
[----:B------:R-:W-:Y:S02]  /*1e90*/  ISETP.GT.U32.AND.EX P0, PT, R9, RZ, PT, P0 ;  /* 0x000000ff0900720c */ /* 0x000fe40003f04100 */
[----:B------:R-:W-:-:S11]  /*1ea0*/  SHF.R.U32.HI R9, RZ, 0x1, R9 ;  /* 0x00000001ff097819 */ /* 0x000fd60000011609 */
[----:B------:R-:W-:Y:S05]  /*1eb0*/  @P0 BRA `(.L_x_22) ;  /* 0xfffffffc00e80947 */ /* 0x000fea000383ffff */
.L_x_21:
[----:B------:R-:W-:Y:S05]  /*1ec0*/  BSYNC.RECONVERGENT B1 ;  /* 0x0000000000017941 */ /* 0x000fea0003800200 */
.L_x_20:
        /* <DEDUP_REMOVED lines=56> */
.L_x_25:
        /* <DEDUP_REMOVED lines=40> */
.L_x_28:
        /* <DEDUP_REMOVED lines=83> */
.L_x_27:
[----:B------:R-:W-:Y:S05]  /*2a00*/  BSYNC.RECONVERGENT B2 ;  /* 0x0000000000027941 */ /* 0x000fea0003800200 */
.L_x_26:
[----:B------:R-:W-:Y:S05]  /*2a10*/  @!P1 BRA `(.L_x_28) ;  /* 0xfffffff800ac9947 */ /* 0x000fea000383ffff */
.L_x_24:
[----:B------:R-:W-:Y:S05]  /*2a20*/  BSYNC.RECONVERGENT B1 ;  /* 0x0000000000017941 */ /* 0x000fea0003800200 */
.L_x_23:
        /* <DEDUP_REMOVED lines=16> */
.L_x_31:
[C---:B------:R-:W-:Y:S01]  /*2b30*/  ISETP.GT.U32.AND P0, PT, R8.reuse, 0x3, PT ;  /* 0x000000030800780c */ /* 0x040fe20003f04070 */
[----:B------:R-:W-:Y:S01]  /*2b40*/  VIADD R7, R7, 0x1 ;  /* 0x0000000107077836 */ /* 0x000fe20000000000 */
[--C-:B------:R-:W-:Y:S02]  /*2b50*/  SHF.R.U64 R8, R8, 0x1, R9.reuse ;  /* 0x0000000108087819 */ /* 0x100fe40000001209 */
[----:B------:R-:W-:Y:S02]  /*2b60*/  ISETP.GT.U32.AND.EX P0, PT, R9, RZ, PT, P0 ;  /* 0x000000ff0900720c */ /* 0x000fe40003f04100 */
[----:B------:R-:W-:-:S11]  /*2b70*/  SHF.R.U32.HI R9, RZ, 0x1, R9 ;  /* 0x00000001ff097819 */ /* 0x000fd60000011609 */
[----:B------:R-:W-:Y:S05]  /*2b80*/  @P0 BRA `(.L_x_31) ;  /* 0xfffffffc00e80947 */ /* 0x000fea000383ffff */
.L_x_30:
[----:B------:R-:W-:Y:S05]  /*2b90*/  BSYNC.RECONVERGENT B1 ;  /* 0x0000000000017941 */ /* 0x000fea0003800200 */
.L_x_29:
        /* <DEDUP_REMOVED lines=56> */
.L_x_34:
        /* <DEDUP_REMOVED lines=40> */
.L_x_37:
        /* <DEDUP_REMOVED lines=83> */
.L_x_36:
[----:B------:R-:W-:Y:S05]  /*36d0*/  BSYNC.RECONVERGENT B2 ;  /* 0x0000000000027941 */ /* 0x000fea0003800200 */
.L_x_35:
[----:B------:R-:W-:Y:S05]  /*36e0*/  @!P1 BRA `(.L_x_37) ;  /* 0xfffffff800ac9947 */ /* 0x000fea000383ffff */
.L_x_33:
[----:B------:R-:W-:Y:S05]  /*36f0*/  BSYNC.RECONVERGENT B1 ;  /* 0x0000000000017941 */ /* 0x000fea0003800200 */
.L_x_32:
[----:B------:R-:W-:Y:S01]  /*3700*/  VIADD R4, R4, 0xfffa ;  /* 0x0000fffa04047836 */ /* 0x000fe20000000000 */
[----:B------:R-:W-:Y:S01]  /*3710*/  LOP3.LUT R11, R5, 0xffff, R2, 0x78, !PT ;  /* 0x0000ffff050b7812 */ /* 0x000fe200078e7802 */
[----:B0-----:R-:W0:Y:S01]  /*3720*/  LDC R6, c[0x0][0x3a0] ;  /* 0x0000e800ff067b82 */ /* 0x001e220000000800 */
[----:B------:R-:W-:Y:S01]  /*3730*/  BSSY.RECONVERGENT B1, `(.L_x_38) ;  /* 0x0000013000017945 */ /* 0x000fe20003800200 */
[----:B------:R-:W-:Y:S01]  /*3740*/  IMAD.MOV.U32 R7, RZ, RZ, RZ ;  /* 0x000000ffff077224 */ /* 0x000fe200078e00ff */
[----:B------:R-:W-:-:S04]  /*3750*/  LOP3.LUT R4, R4, 0xffff, RZ, 0xc0, !PT ;  /* 0x0000ffff04047812 */ /* 0x000fc800078ec0ff */
[----:B------:R-:W-:-:S04]  /*3760*/  IADD3 R11, P0, PT, -R4, R11, RZ ;  /* 0x0000000b040b7210 */ /* 0x000fc80007f1e1ff */
        /* <DEDUP_REMOVED lines=9> */
.L_x_40:
[C---:B------:R-:W-:Y:S01]  /*3800*/  ISETP.GT.U32.AND P0, PT, R4.reuse, 0x3, PT ;  /* 0x000000030400780c */ /* 0x040fe20003f04070 */
[----:B------:R-:W-:Y:S01]  /*3810*/  VIADD R7, R7, 0x1 ;  /* 0x0000000107077836 */ /* 0x000fe20000000000 */
[--C-:B------:R-:W-:Y:S02]  /*3820*/  SHF.R.U64 R4, R4, 0x1, R8.reuse ;  /* 0x0000000104047819 */ /* 0x100fe40000001208 */
[----:B------:R-:W-:Y:S02]  /*3830*/  ISETP.GT.U32.AND.EX P0, PT, R8, RZ, PT, P0 ;  /* 0x000000ff0800720c */ /* 0x000fe40003f04100 */
[----:B------:R-:W-:-:S11]  /*3840*/  SHF.R.U32.HI R8, RZ, 0x1, R8 ;  /* 0x00000001ff087819 */ /* 0x000fd60000011608 */
[----:B------:R-:W-:Y:S05]  /*3850*/  @P0 BRA `(.L_x_40) ;  /* 0xfffffffc00e80947 */ /* 0x000fea000383ffff */
.L_x_39:
[----:B------:R-:W-:Y:S05]  /*3860*/  BSYNC.RECONVERGENT B1 ;  /* 0x0000000000017941 */ /* 0x000fea0003800200 */
.L_x_38:
        /* <DEDUP_REMOVED lines=19> */
[----:B------:R-:W-:Y:S02]  /*39a0*/  IMAD.MOV.U32 R8, RZ, RZ, -0x6bd21946 ;  /* 0x942de6baff087424 */ /* 0x000fe400078e00ff */
[----:B------:R-:W-:Y:S01]  /*39b0*/  IMAD.MOV.U32 R11, RZ, RZ, 0x2d38 ;  /* 0x00002d38ff0b7424 */ /* 0x000fe200078e00ff */
[----:B------:R-:W-:Y:S01]  /*39c0*/  LOP3.LUT R12, R9, 0x5, R12, 0x6, !PT ;  /* 0x00000005090c7812 */ /* 0x000fe200078e060c */
[----:B------:R-:W-:Y:S01]  /*39d0*/  IMAD.MOV.U32 R9, RZ, RZ, 0x40 ;  /* 0x00000040ff097424 */ /* 0x000fe200078e00ff */
[----:B------:R-:W-:Y:S01]  /*39e0*/  LOP3.LUT R13, R10, 0xdeece66d, R13, 0x6, !PT ;  /* 0xdeece66d0a0d7812 */ /* 0x000fe200078e060d */
[----:B------:R-:W-:-:S02]  /*39f0*/  IMAD.MOV.U32 R10, RZ, RZ, 0x73c4cd04 ;  /* 0x73c4cd04ff0a7424 */ /* 0x000fc400078e00ff */
[C---:B------:R-:W-:Y:S02]  /*3a00*/  IMAD R14, R12.reuse, 0x772c5f11, RZ ;  /* 0x772c5f110c0e7824 */ /* 0x040fe400078e02ff */
[----:B------:R-:W-:Y:S02]  /*3a10*/  IMAD R12, R12, -0x4b9ff597, RZ ;  /* 0xb4600a690c0c7824 */ /* 0x000fe400078e02ff */
[----:B------:R-:W-:-:S04]  /*3a20*/  IMAD.WIDE.U32 R8, R13, -0x4b9ff597, R8 ;  /* 0xb4600a690d087825 */ /* 0x000fc800078e0008 */
[----:B------:R-:W-:-:S04]  /*3a30*/  IMAD.WIDE.U32 R10, R13, 0x772c5f11, R10 ;  /* 0x772c5f110d0a7825 */ /* 0x000fc800078e000a */
[C---:B------:R-:W-:Y:S02]  /*3a40*/  IMAD R15, R13.reuse, 0x32eb, R14 ;  /* 0x000032eb0d0f7824 */ /* 0x040fe400078e020e */
        /* <DEDUP_REMOVED lines=26> */
.L_x_43:
        /* <DEDUP_REMOVED lines=13> */
[----:B------:R-:W-:-:S03]  /*3cc0*/  IMAD R11, R15, 0xbb20, R11 ;  /* 0x0000bb200f0b7824 */ /* 0x000fc600078e020b */
[----:B------:R-:W-:Y:S02]  /*3cd0*/  LOP3.LUT R8, R8, 0x1, RZ, 0xfc, !PT ;  /* 0x0000000108087812 */ /* 0x000fe400078efcff */
[----:B------:R-:W-:-:S03]  /*3ce0*/  SHF.R.U64 R12, R10, 0x10, R11 ;  /* 0x000000100a0c7819 */ /* 0x000fc6000000120b */
[----:B------:R-:W-:Y:S01]  /*3cf0*/  IMAD.WIDE.U32 R10, R8, -0x3, RZ ;  /* 0xfffffffd080a7825 */ /* 0x000fe200078e00ff */
[----:B------:R-:W-:-:S03]  /*3d00*/  LEA.HI R8, R12, R12, RZ, 0x1 ;  /* 0x0000000c0c087211 */ /* 0x000fc600078f08ff */
[----:B------:R-:W-:Y:S01]  /*3d10*/  VIADD R11, R11, UR4 ;  /* 0x000000040b0b7c36 */ /* 0x000fe20008000000 */
[----:B------:R-:W-:Y:S01]  /*3d20*/  LOP3.LUT R13, R8, 0x1, RZ, 0xfc, !PT ;  /* 0x00000001080d7812 */ /* 0x000fe200078efcff */
[----:B------:R-:W-:-:S04]  /*3d30*/  IMAD.U32 R12, RZ, RZ, UR17 ;  /* 0x00000011ff0c7e24 */ /* 0x000fc8000f8e00ff */
[----:B------:R-:W-:Y:S01]  /*3d40*/  IMAD.WIDE.U32 R10, R13, 0x3, R10 ;  /* 0x000000030d0a7825 */ /* 0x000fe200078e000a */
[----:B------:R-:W-:-:S03]  /*3d50*/  LOP3.LUT R13, R9, R2, RZ, 0x3c, !PT ;  /* 0x00000002090d7212 */ /* 0x000fc600078e3cff */
[----:B------:R-:W-:Y:S01]  /*3d60*/  VIADD R11, R11, UR4 ;  /* 0x000000040b0b7c36 */ /* 0x000fe20008000000 */
[----:B------:R-:W-:-:S04]  /*3d70*/  SHF.R.U64 R8, R13, 0x10, R4 ;  /* 0x000000100d087819 */ /* 0x000fc80000001204 */
[----:B------:R-:W-:-:S04]  /*3d80*/  SHF.R.U64 R7, R10, 0x10, R11 ;  /* 0x000000100a077819 */ /* 0x000fc8000000120b */
[----:B------:R-:W-:-:S04]  /*3d90*/  LOP3.LUT R7, R7, 0xffff, RZ, 0xc0, !PT ;  /* 0x0000ffff07077812 */ /* 0x000fc800078ec0ff */
[----:B------:R-:W-:-:S04]  /*3da0*/  IADD3 R7, P0, PT, -R7, R8, RZ ;  /* 0x0000000807077210 */ /* 0x000fc80007f1e1ff */
[----:B------:R-:W-:Y:S01]  /*3db0*/  LEA.HI.X R8, R4, 0xffffffff, RZ, 0x10, P0 ;  /* 0xffffffff04087811 */ /* 0x000fe200000f84ff */
[----:B------:R-:W-:-:S04]  /*3dc0*/  IMAD.WIDE.U32 R10, R7, UR10, RZ ;  /* 0x0000000a070a7c25 */ /* 0x000fc8000f8e00ff */
[----:B------:R-:W-:-:S04]  /*3dd0*/  IMAD R8, R8, UR10, RZ ;  /* 0x0000000a08087c24 */ /* 0x000fc8000f8e02ff */
        /* <DEDUP_REMOVED lines=9> */
.L_x_46:
        /* <DEDUP_REMOVED lines=13> */
[----:B------:R-:W-:Y:S02]  /*3f40*/  IMAD R20, R10, 0xa690000, RZ ;  /* 0x0a6900000a147824 */ /* 0x000fe400078e02ff */
[----:B------:R-:W-:-:S04]  /*3f50*/  IMAD.HI.U32 R14, R17, -0x19930000, R14 ;  /* 0xe66d0000110e7827 */ /* 0x000fc800078e000e */
[C---:B------:R-:W-:Y:S02]  /*3f60*/  IMAD R19, R17.reuse, -0x44df4ba0, R20 ;  /* 0xbb20b46011137824 */ /* 0x040fe400078e0214 */
[----:B------:R-:W-:Y:S02]  /*3f70*/  IMAD R20, R10, 0x5f110000, RZ ;  /* 0x5f1100000a147824 */ /* 0x000fe400078e02ff */
[----:B------:R-:W-:Y:S02]  /*3f80*/  IMAD.IADD R16, R16, 0x1, R19 ;  /* 0x0000000110107824 */ /* 0x000fe400078e0213 */
[----:B------:R-:W-:Y:S02]  /*3f90*/  IMAD R18, R10, -0x19930000, RZ ;  /* 0xe66d00000a127824 */ /* 0x000fe400078e02ff */
[C---:B------:R-:W-:Y:S01]  /*3fa0*/  IMAD.HI.U32 R15, R17.reuse, 0x5f110000, R12 ;  /* 0x5f110000110f7827 */ /* 0x040fe200078e000c */
[----:B------:R-:W-:Y:S02]  /*3fb0*/  SHF.R.S32.HI R19, RZ, 0x1f, R16 ;  /* 0x0000001fff137819 */ /* 0x000fe40000011410 */
[----:B------:R-:W-:Y:S01]  /*3fc0*/  IADD3 R16, P0, PT, RZ, R16, RZ ;  /* 0x00000010ff107210 */ /* 0x000fe20007f1e0ff */
[----:B------:R-:W-:-:S02]  /*3fd0*/  IMAD R20, R17, 0x32eb772c, R20 ;  /* 0x32eb772c11147824 */ /* 0x000fc400078e0214 */
[----:B------:R-:W-:Y:S02]  /*3fe0*/  IMAD.MOV.U32 R12, RZ, RZ, 0x593d0000 ;  /* 0x593d0000ff0c7424 */ /* 0x000fe400078e00ff */
[----:B------:R-:W-:Y:S02]  /*3ff0*/  IMAD.MOV.U32 R13, RZ, RZ, 0xaa8544e ;  /* 0x0aa8544eff0d7424 */ /* 0x000fe400078e00ff */
[----:B------:R-:W-:Y:S02]  /*4000*/  IMAD R18, R17, 0x5deec, R18 ;  /* 0x0005deec11127824 */ /* 0x000fe400078e0212 */
[----:B------:R-:W-:Y:S02]  /*4010*/  IMAD.IADD R15, R15, 0x1, R20 ;  /* 0x000000010f0f7824 */ /* 0x000fe400078e0214 */
[----:B------:R-:W-:Y:S02]  /*4020*/  IMAD R10, R10, -0x3b4b0000, RZ ;  /* 0xc4b500000a0a7824 */ /* 0x000fe400078e02ff */
[----:B------:R-:W-:Y:S01]  /*4030*/  IMAD.HI.U32 R21, R17, -0x3b4b0000, R12 ;  /* 0xc4b5000011157827 */ /* 0x000fe200078e000c */
[----:B------:R-:W-:-:S02]  /*4040*/  IADD3.X R13, PT, PT, R19, R14, R18, P0, !PT ;  /* 0x0000000e130d7210 */ /* 0x000fc400007fe412 */
[----:B------:R-:W-:Y:S01]  /*4050*/  SHF.R.S32.HI R14, RZ, 0x1f, R15 ;  /* 0x0000001fff0e7819 */ /* 0x000fe2000001140f */
[----:B------:R-:W-:Y:S01]  /*4060*/  IMAD R10, R17, -0x2b6742f6, R10 ;  /* 0xd498bd0a110a7824 */ /* 0x000fe200078e020a */
        /* <DEDUP_REMOVED lines=34> */
[----:B------:R-:W-:Y:S02]  /*4290*/  IMAD.U32 R13, RZ, RZ, UR11 ;  /* 0x0000000bff0d7e24 */ /* 0x000fe4000f8e00ff */
[----:B------:R-:W-:Y:S02]  /*42a0*/  IMAD.U32 R12, RZ, RZ, UR10 ;  /* 0x0000000aff0c7e24 */ /* 0x000fe4000f8e00ff */
[----:B------:R-:W-:Y:S01]  /*42b0*/  IMAD.U32 R13, RZ, RZ, UR4 ;  /* 0x00000004ff0d7e24 */ /* 0x000fe2000f8e00ff */
[----:B------:R-:W2:Y:S01]  /*42c0*/  LDCU.64 UR10, c[0x0][0x398] ;  /* 0x00007300ff0a77ac */ /* 0x000ea20008000a00 */
[----:B0-----:R-:W-:-:S13]  /*42d0*/  ISETP.EQ.U32.AND P0, PT, R21, R10, PT ;  /* 0x0000000a1500720c */ /* 0x001fda0003f02070 */
[----:B-1----:R-:W3:Y:S01]  /*42e0*/  @P0 ATOMG.E.ADD.64.STRONG.GPU PT, R12, desc[UR12][R18.64], R12 ;  /* 0x8000000c120c09a8 */ /* 0x002ee200081ef50c */
[----:B------:R-:W-:Y:S01]  /*42f0*/  UMOV UR4, URZ ;  /* 0x000000ff00047c82 */ /* 0x000fe20008000000 */
[----:B------:R-:W0:Y:S02]  /*4300*/  S2R R10, SR_LTMASK ;  /* 0x00000000000a7919 */ /* 0x000e240000003900 */
        /* <DEDUP_REMOVED lines=9> */
.L_x_45:
[----:B------:R-:W-:Y:S05]  /*43a0*/  BSYNC.RECONVERGENT B2 ;  /* 0x0000000000027941 */ /* 0x000fea0003800200 */
.L_x_44:
[----:B------:R-:W-:Y:S05]  /*43b0*/  @!P1 BRA `(.L_x_46) ;  /* 0xfffffff800ac9947 */ /* 0x000fea000383ffff */
.L_x_42:
[----:B------:R-:W-:Y:S05]  /*43c0*/  BSYNC.RECONVERGENT B1 ;  /* 0x0000000000017941 */ /* 0x000fea0003800200 */
.L_x_41:
[----:B------:R-:W1:Y:S01]  /*43d0*/  LDCU UR4, c[0x0][0x3b8] ;  /* 0x00007700ff0477ac */ /* 0x000e620008000800 */
[----:B------:R-:W-:Y:S01]  /*43e0*/  UMOV UR9, 0x1 ;  /* 0x0000000100097882 */ /* 0x000fe20000000000 */
[----:B-1----:R-:W-:-:S04]  /*43f0*/  UIADD3 UR4, UPT, UPT, UR4, 0x1, URZ ;  /* 0x0000000104047890 */ /* 0x002fc8000fffe0ff */
[----:B------:R-:W-:Y:S02]  /*4400*/  USHF.L.U32 UR10, UR9, UR4, URZ ;  /* 0x00000004090a7299 */ /* 0x000fe400080006ff */
[----:B------:R-:W-:-:S04]  /*4410*/  USHF.L.U64.HI UR4, UR9, UR4, URZ ;  /* 0x0000000409047299 */ /* 0x000fc800080102ff */
[----:B------:R-:W-:-:S04]  /*4420*/  IADD3 R5, P0, PT, R5, UR10, RZ ;  /* 0x0000000a05057c10 */ /* 0x000fc8000ff1e0ff */
[----:B------:R-:W-:Y:S02]  /*4430*/  IADD3.X R0, PT, PT, R0, UR4, RZ, P0, !PT ;  /* 0x0000000400007c10 */ /* 0x000fe400087fe4ff */
[----:B------:R-:W-:-:S04]  /*4440*/  ISETP.GE.U32.AND P0, PT, R5, 0x10000, PT ;  /* 0x000100000500780c */ /* 0x000fc80003f06070 */
[----:B------:R-:W-:-:S13]  /*4450*/  ISETP.GE.U32.AND.EX P0, PT, R0, RZ, PT, P0 ;  /* 0x000000ff0000720c */ /* 0x000fda0003f06100 */
[----:B------:R-:W-:Y:S05]  /*4460*/  @!P0 BRA `(.L_x_47) ;  /* 0xffffffbc00b48947 */ /* 0x000fea000383ffff */
[----:B------:R-:W-:Y:S05]  /*4470*/  BSYNC.RECONVERGENT B0 ;  /* 0x0000000000007941 */ /* 0x000fea0003800200 */
.L_x_1:
[----:B------:R-:W-:Y:S05]  /*4480*/  EXIT ;  /* 0x000000000000794d */ /* 0x000fea0003800000 */
.L_x_48:
[----:B------:R-:W-:-:S00]  /*4490*/  BRA `(.L_x_48) ;  /* 0xfffffffc00fc7947 */ /* 0x000fc0000383ffff */
[----:B------:R-:W-:-:S00]  /*44a0*/  NOP ;  /* 0x0000000000007918 */ /* 0x000fc00000000000 */
        /* <DEDUP_REMOVED lines=13> */
.L_x_49:


//--------------------- .nv.shared.reserved.0     --------------------------
	.section	.nv.shared.reserved.0,"aw",@nobits
	.weak		__nv_reservedSMEM_offset_0_alias
	.size		__nv_reservedSMEM_offset_0_alias, 0, 64
	.other		__nv_reservedSMEM_offset_0_alias,@"STO_CUDA_RESERVED_SHARED STV_DEFAULT"
__nv_reservedSMEM_offset_0_alias:
	.zero		0
	.zero		64


//--------------------- .nv.constant0._Z5crackmPmS_S_imiii --------------------------
	.section	.nv.constant0._Z5crackmPmS_S_imiii,"a",@progbits
	.sectionflags	@""
	.align	4
.nv.constant0._Z5crackmPmS_S_imiii:
	.zero		956


//--------------------- SYMBOLS --------------------------

	.type		.nv.reservedSmem.offset0,@object
	.size		.nv.reservedSmem.offset0,0x4
